	.target	sm_100a

	.elftype	@"ET_EXEC"


//--------------------- .note.nv.tkinfo           --------------------------
	.section	.note.nv.tkinfo,"",@"SHT_NOTE"
	.sectionflags	@"SHF_NOTE_NV_TKINFO"
	.tkinfo
        /*0018*/ 	.word	0x00000002
        /*0030*/ 	.string	""
        /*0030*/ 	.string	"ptxas"
        /*0030*/ 	.string	"Cuda compilation tools, release 13.0, V13.0.88"
        /*0030*/ 	.string	"Build cuda_13.0.r13.0/compiler.36424714_0"
        /*0030*/ 	.string	"-arch sm_100a -m 64 "



//--------------------- .note.nv.cuinfo           --------------------------
	.section	.note.nv.cuinfo,"",@"SHT_NOTE"
	.sectionflags	@"SHF_NOTE_NV_CUINFO"
        /*0018*/ 	.short	0x0002
        /*001a*/ 	.short	0x0064
        /*001c*/ 	.short	0x0082
	.zero		2


//--------------------- .nv.info                  --------------------------
	.section	.nv.info,"",@"SHT_CUDA_INFO"
	.align	4


	//----- nvinfo : EIATTR_REGCOUNT
	.align		4
        /*0000*/ 	.byte	0x04, 0x2f
        /*0002*/ 	.short	(.L_19 - .L_18)
	.align		4
.L_18:
        /*0004*/ 	.word	index@(_ZN7cutlass13device_kernelINS_4gemm6kernel13GemmUniversalIN4cute5tupleIJiiiiEEENS1_10collective13CollectiveMmaINS1_35MainloopSm100TmaUmmaWarpSpecializedILi2ELi2ELi4ENS5_IJNS4_1CILi1EEESB_SB_EEEEENS5_IJNSA_ILi64EEENSA_ILi128EEENSA_ILi32EEEEEENS_12float_e4m3_tENS5_IJlSB_lEEESI_SJ_NS4_8TiledMMAINS4_8MMA_AtomIJNS4_10MMA_TraitsINS4_19SM100_MMA_F8F6F4_SSEJSI_SI_fSE_SF_NS4_17integral_constantINS4_4UMMA5MajorELSQ_0EEESR_NSO_INSP_7ScaleInELSS_0EEEST_EEEEEENS4_6LayoutISC_NS5_IJNSA_ILi0EEESX_SX_EEEEENS5_IJNS4_10UnderscoreES10_S10_EEEEENS4_13SM90_TMA_LOADENS4_14ComposedLayoutINS4_7SwizzleILi1ELi4ELi3EEENS4_18smem_ptr_flag_bitsILi8EEENSW_INS5_IJNSA_ILi8EEESG_EEENS5_IJSG_SB_EEEEEEEvNS4_8identityES13_S1D_vS1E_EENS_8epilogue10collective18CollectiveEpilogueINS1G_23Sm100TmaWarpSpecializedILi2ELi2ELi32ELb0ELb0EEEJSH_NS5_IJNSW_ISE_SB_EES1L_EEESI_SJ_SI_SJ_NS1G_6fusion15FusionCallbacksIS1K_NS1N_17LinearCombinationISI_fSI_fLNS_15FloatRoundStyleE2EEESH_S1M_JEEENS4_5SM1004TMEM4LOAD26SM100_TMEM_LOAD_16dp32b32xES13_NS14_INS15_ILi2ELi4ELi3EEES18_NSW_INS5_IJS19_SE_EEENS5_IJSE_SB_EEEEEEENS4_39AutoVectorizingCopyWithAssumedAlignmentILi128EEENS4_14SM90_TMA_STOREES21_S23_S23_EEEvvEEEEvNT_6ParamsE)
        /*0008*/ 	.word	0x00000080


	//----- nvinfo : EIATTR_FRAME_SIZE
	.align		4
.L_19:
        /*000c*/ 	.byte	0x04, 0x11
        /*000e*/ 	.short	(.L_21 - .L_20)
	.align		4
.L_20:
        /*0010*/ 	.word	index@($__internal_2_$__cuda_sm10x_tcgen05_guardrail_trap_unallocated_columns_being_dealloced)
        /*0014*/ 	.word	0x00000000


	//----- nvinfo : EIATTR_FRAME_SIZE
	.align		4
.L_21:
        /*0018*/ 	.byte	0x04, 0x11
        /*001a*/ 	.short	(.L_23 - .L_22)
	.align		4
.L_22:
        /*001c*/ 	.word	index@($__internal_1_$__cuda_sm10x_tcgen05_guardrail_trap_phase_invalid_during_alloc)
        /*0020*/ 	.word	0x00000000


	//----- nvinfo : EIATTR_FRAME_SIZE
	.align		4
.L_23:
        /*0024*/ 	.byte	0x04, 0x11
        /*0026*/ 	.short	(.L_25 - .L_24)
	.align		4
.L_24:
        /*0028*/ 	.word	index@($__internal_0_$__cuda_sm10x_tcgen05_guardrail_trap_col_being_dealloced_not_returned_by_alloc)
        /*002c*/ 	.word	0x00000000


	//----- nvinfo : EIATTR_FRAME_SIZE
	.align		4
.L_25:
        /*0030*/ 	.byte	0x04, 0x11
        /*0032*/ 	.short	(.L_27 - .L_26)
	.align		4
.L_26:
        /*0034*/ 	.word	index@(_ZN7cutlass13device_kernelINS_4gemm6kernel13GemmUniversalIN4cute5tupleIJiiiiEEENS1_10collective13CollectiveMmaINS1_35MainloopSm100TmaUmmaWarpSpecializedILi2ELi2ELi4ENS5_IJNS4_1CILi1EEESB_SB_EEEEENS5_IJNSA_ILi64EEENSA_ILi128EEENSA_ILi32EEEEEENS_12float_e4m3_tENS5_IJlSB_lEEESI_SJ_NS4_8TiledMMAINS4_8MMA_AtomIJNS4_10MMA_TraitsINS4_19SM100_MMA_F8F6F4_SSEJSI_SI_fSE_SF_NS4_17integral_constantINS4_4UMMA5MajorELSQ_0EEESR_NSO_INSP_7ScaleInELSS_0EEEST_EEEEEENS4_6LayoutISC_NS5_IJNSA_ILi0EEESX_SX_EEEEENS5_IJNS4_10UnderscoreES10_S10_EEEEENS4_13SM90_TMA_LOADENS4_14ComposedLayoutINS4_7SwizzleILi1ELi4ELi3EEENS4_18smem_ptr_flag_bitsILi8EEENSW_INS5_IJNSA_ILi8EEESG_EEENS5_IJSG_SB_EEEEEEEvNS4_8identityES13_S1D_vS1E_EENS_8epilogue10collective18CollectiveEpilogueINS1G_23Sm100TmaWarpSpecializedILi2ELi2ELi32ELb0ELb0EEEJSH_NS5_IJNSW_ISE_SB_EES1L_EEESI_SJ_SI_SJ_NS1G_6fusion15FusionCallbacksIS1K_NS1N_17LinearCombinationISI_fSI_fLNS_15FloatRoundStyleE2EEESH_S1M_JEEENS4_5SM1004TMEM4LOAD26SM100_TMEM_LOAD_16dp32b32xES13_NS14_INS15_ILi2ELi4ELi3EEES18_NSW_INS5_IJS19_SE_EEENS5_IJSE_SB_EEEEEEENS4_39AutoVectorizingCopyWithAssumedAlignmentILi128EEENS4_14SM90_TMA_STOREES21_S23_S23_EEEvvEEEEvNT_6ParamsE)
        /*0038*/ 	.word	0x00000000


	//----- nvinfo : EIATTR_MIN_STACK_SIZE
	.align		4
.L_27:
        /*003c*/ 	.byte	0x04, 0x12
        /*003e*/ 	.short	(.L_29 - .L_28)
	.align		4
.L_28:
        /*0040*/ 	.word	index@(_ZN7cutlass13device_kernelINS_4gemm6kernel13GemmUniversalIN4cute5tupleIJiiiiEEENS1_10collective13CollectiveMmaINS1_35MainloopSm100TmaUmmaWarpSpecializedILi2ELi2ELi4ENS5_IJNS4_1CILi1EEESB_SB_EEEEENS5_IJNSA_ILi64EEENSA_ILi128EEENSA_ILi32EEEEEENS_12float_e4m3_tENS5_IJlSB_lEEESI_SJ_NS4_8TiledMMAINS4_8MMA_AtomIJNS4_10MMA_TraitsINS4_19SM100_MMA_F8F6F4_SSEJSI_SI_fSE_SF_NS4_17integral_constantINS4_4UMMA5MajorELSQ_0EEESR_NSO_INSP_7ScaleInELSS_0EEEST_EEEEEENS4_6LayoutISC_NS5_IJNSA_ILi0EEESX_SX_EEEEENS5_IJNS4_10UnderscoreES10_S10_EEEEENS4_13SM90_TMA_LOADENS4_14ComposedLayoutINS4_7SwizzleILi1ELi4ELi3EEENS4_18smem_ptr_flag_bitsILi8EEENSW_INS5_IJNSA_ILi8EEESG_EEENS5_IJSG_SB_EEEEEEEvNS4_8identityES13_S1D_vS1E_EENS_8epilogue10collective18CollectiveEpilogueINS1G_23Sm100TmaWarpSpecializedILi2ELi2ELi32ELb0ELb0EEEJSH_NS5_IJNSW_ISE_SB_EES1L_EEESI_SJ_SI_SJ_NS1G_6fusion15FusionCallbacksIS1K_NS1N_17LinearCombinationISI_fSI_fLNS_15FloatRoundStyleE2EEESH_S1M_JEEENS4_5SM1004TMEM4LOAD26SM100_TMEM_LOAD_16dp32b32xES13_NS14_INS15_ILi2ELi4ELi3EEES18_NSW_INS5_IJS19_SE_EEENS5_IJSE_SB_EEEEEEENS4_39AutoVectorizingCopyWithAssumedAlignmentILi128EEENS4_14SM90_TMA_STOREES21_S23_S23_EEEvvEEEEvNT_6ParamsE)
        /*0044*/ 	.word	0x00000000
.L_29:


//--------------------- .nv.compat                --------------------------
	.section	.nv.compat,"",@"SHT_CUDA_COMPAT_INFO"
	.align	4
        /*0000*/ 	.byte	0x02, 0x09, 0x01, 0x00, 0x02, 0x02, 0x02, 0x00, 0x02, 0x05, 0x05, 0x00, 0x03, 0x07, 0x01, 0x01
        /*0010*/ 	.byte	0x02, 0x03, 0x01, 0x00, 0x02, 0x06, 0x01, 0x00, 0x04, 0x0b, 0x08, 0x00, 0x09, 0x00, 0x00, 0x00
        /*0020*/ 	.byte	0x00, 0x00, 0x00, 0x00


//--------------------- .nv.info._ZN7cutlass13device_kernelINS_4gemm6kernel13GemmUniversalIN4cute5tupleIJiiiiEEENS1_10collective13CollectiveMmaINS1_35MainloopSm100TmaUmmaWarpSpecializedILi2ELi2ELi4ENS5_IJNS4_1CILi1EEESB_SB_EEEEENS5_IJNSA_ILi64EEENSA_ILi128EEENSA_ILi32EEEEEENS_12float_e4m3_tENS5_IJlSB_lEEESI_SJ_NS4_8TiledMMAINS4_8MMA_AtomIJNS4_10MMA_TraitsINS4_19SM100_MMA_F8F6F4_SSEJSI_SI_fSE_SF_NS4_17integral_constantINS4_4UMMA5MajorELSQ_0EEESR_NSO_INSP_7ScaleInELSS_0EEEST_EEEEEENS4_6LayoutISC_NS5_IJNSA_ILi0EEESX_SX_EEEEENS5_IJNS4_10UnderscoreES10_S10_EEEEENS4_13SM90_TMA_LOADENS4_14ComposedLayoutINS4_7SwizzleILi1ELi4ELi3EEENS4_18smem_ptr_flag_bitsILi8EEENSW_INS5_IJNSA_ILi8EEESG_EEENS5_IJSG_SB_EEEEEEEvNS4_8identityES13_S1D_vS1E_EENS_8epilogue10collective18CollectiveEpilogueINS1G_23Sm100TmaWarpSpecializedILi2ELi2ELi32ELb0ELb0EEEJSH_NS5_IJNSW_ISE_SB_EES1L_EEESI_SJ_SI_SJ_NS1G_6fusion15FusionCallbacksIS1K_NS1N_17LinearCombinationISI_fSI_fLNS_15FloatRoundStyleE2EEESH_S1M_JEEENS4_5SM1004TMEM4LOAD26SM100_TMEM_LOAD_16dp32b32xES13_NS14_INS15_ILi2ELi4ELi3EEES18_NSW_INS5_IJS19_SE_EEENS5_IJSE_SB_EEEEEEENS4_39AutoVectorizingCopyWithAssumedAlignmentILi128EEENS4_14SM90_TMA_STOREES21_S23_S23_EEEvvEEEEvNT_6ParamsE --------------------------
	.section	.nv.info._ZN7cutlass13device_kernelINS_4gemm6kernel13GemmUniversalIN4cute5tupleIJiiiiEEENS1_10collective13CollectiveMmaINS1_35MainloopSm100TmaUmmaWarpSpecializedILi2ELi2ELi4ENS5_IJNS4_1CILi1EEESB_SB_EEEEENS5_IJNSA_ILi64EEENSA_ILi128EEENSA_ILi32EEEEEENS_12float_e4m3_tENS5_IJlSB_lEEESI_SJ_NS4_8TiledMMAINS4_8MMA_AtomIJNS4_10MMA_TraitsINS4_19SM100_MMA_F8F6F4_SSEJSI_SI_fSE_SF_NS4_17integral_constantINS4_4UMMA5MajorELSQ_0EEESR_NSO_INSP_7ScaleInELSS_0EEEST_EEEEEENS4_6LayoutISC_NS5_IJNSA_ILi0EEESX_SX_EEEEENS5_IJNS4_10UnderscoreES10_S10_EEEEENS4_13SM90_TMA_LOADENS4_14ComposedLayoutINS4_7SwizzleILi1ELi4ELi3EEENS4_18smem_ptr_flag_bitsILi8EEENSW_INS5_IJNSA_ILi8EEESG_EEENS5_IJSG_SB_EEEEEEEvNS4_8identityES13_S1D_vS1E_EENS_8epilogue10collective18CollectiveEpilogueINS1G_23Sm100TmaWarpSpecializedILi2ELi2ELi32ELb0ELb0EEEJSH_NS5_IJNSW_ISE_SB_EES1L_EEESI_SJ_SI_SJ_NS1G_6fusion15FusionCallbacksIS1K_NS1N_17LinearCombinationISI_fSI_fLNS_15FloatRoundStyleE2EEESH_S1M_JEEENS4_5SM1004TMEM4LOAD26SM100_TMEM_LOAD_16dp32b32xES13_NS14_INS15_ILi2ELi4ELi3EEES18_NSW_INS5_IJS19_SE_EEENS5_IJSE_SB_EEEEEEENS4_39AutoVectorizingCopyWithAssumedAlignmentILi128EEENS4_14SM90_TMA_STOREES21_S23_S23_EEEvvEEEEvNT_6ParamsE,"",@"SHT_CUDA_INFO"
	.sectionflags	@""
	.align	4


	//----- nvinfo : EIATTR_CUDA_API_VERSION
	.align		4
        /*0000*/ 	.byte	0x04, 0x37
        /*0002*/ 	.short	(.L_31 - .L_30)
.L_30:
        /*0004*/ 	.word	0x00000082


	//----- nvinfo : EIATTR_KPARAM_INFO
	.align		4
.L_31:
        /*0008*/ 	.byte	0x04, 0x17
        /*000a*/ 	.short	(.L_33 - .L_32)
.L_32:
        /*000c*/ 	.word	0x00000000
        /*0010*/ 	.short	0x0000
        /*0012*/ 	.short	0x0000
        /*0014*/ 	.byte	0x00, 0xf0, 0x01, 0x20


	//----- nvinfo : EIATTR_AT_ENTRY_FRAGMENTS
	.align		4
.L_33:
        /*0018*/ 	.byte	0x04, 0x4f
        /*001a*/ 	.short	(.L_35 - .L_34)


	//   ....[0]....
.L_34:
        /*001c*/ 	.word	0x00000006


	//----- nvinfo : EIATTR_RESERVED_SMEM_USED
	.align		4
.L_35:
        /*0020*/ 	.byte	0x01, 0x41
	.zero		2


	//----- nvinfo : EIATTR_SPARSE_MMA_MASK
	.align		4
        /*0024*/ 	.byte	0x03, 0x50
        /*0026*/ 	.short	0x0000


	//----- nvinfo : EIATTR_TCGEN05_1CTA_USED
	.align		4
        /*0028*/ 	.byte	0x01, 0x51
	.zero		2


	//----- nvinfo : EIATTR_MAXREG_COUNT
	.align		4
        /*002c*/ 	.byte	0x03, 0x1b
        /*002e*/ 	.short	0x00ff


	//----- nvinfo : EIATTR_NUM_BARRIERS
	.align		4
        /*0030*/ 	.byte	0x02, 0x4c
        /*0032*/ 	.byte	0x07
	.zero		1


	//----- nvinfo : EIATTR_EXTERNS
	.align		4
        /*0034*/ 	.byte	0x04, 0x0f
        /*0036*/ 	.short	(.L_37 - .L_36)


	//   ....[0]....
	.align		4
.L_36:
        /*0038*/ 	.word	index@(__assertfail)


	//----- nvinfo : EIATTR_MERCURY_ISA_VERSION
	.align		4
.L_37:
        /*003c*/ 	.byte	0x03, 0x5f
        /*003e*/ 	.short	0x0101


	//----- nvinfo : EIATTR_INT_WARP_WIDE_INSTR_OFFSETS
	.align		4
        /*0040*/ 	.byte	0x04, 0x31
        /*0042*/ 	.short	(.L_39 - .L_38)


	//   ....[0]....
.L_38:
        /*0044*/ 	.word	0x00001d70


	//   ....[1]....
        /*0048*/ 	.word	0x000035b0


	//   ....[2]....
        /*004c*/ 	.word	0x000035d0


	//   ....[3]....
        /*0050*/ 	.word	0x00003600


	//   ....[4]....
        /*0054*/ 	.word	0x00003f30


	//   ....[5]....
        /*0058*/ 	.word	0x00003fa0


	//   ....[6]....
        /*005c*/ 	.word	0x00004180


	//   ....[7]....
        /*0060*/ 	.word	0x000042e0


	//----- nvinfo : EIATTR_COOP_GROUP_MASK_REGIDS
	.align		4
.L_39:
        /*0064*/ 	.byte	0x04, 0x29
        /*0066*/ 	.short	(.L_41 - .L_40)


	//   ....[0]....
.L_40:
        /*0068*/ 	.word	0xffffffff


	//   ....[1]....
        /*006c*/ 	.word	0xffffffff


	//   ....[2]....
        /*0070*/ 	.word	0xffffffff


	//   ....[3]....
        /*0074*/ 	.word	0xffffffff


	//   ....[4]....
        /*0078*/ 	.word	0xffffffff


	//   ....[5]....
        /*007c*/ 	.word	0xffffffff


	//   ....[6]....
        /*0080*/ 	.word	0xffffffff


	//   ....[7]....
        /*0084*/ 	.word	0xffffffff


	//   ....[8]....
        /*0088*/ 	.word	0xffffffff


	//   ....[9]....
        /*008c*/ 	.word	0xffffffff


	//   ....[10]....
        /*0090*/ 	.word	0xffffffff


	//   ....[11]....
        /*0094*/ 	.word	0xffffffff


	//   ....[12]....
        /*0098*/ 	.word	0xffffffff


	//----- nvinfo : EIATTR_COOP_GROUP_INSTR_OFFSETS
	.align		4
.L_41:
        /*009c*/ 	.byte	0x04, 0x28
        /*009e*/ 	.short	(.L_43 - .L_42)


	//   ....[0]....
.L_42:
        /*00a0*/ 	.word	0x00000090


	//   ....[1]....
        /*00a4*/ 	.word	0x000004d0


	//   ....[2]....
        /*00a8*/ 	.word	0x00000600


	//   ....[3]....
        /*00ac*/ 	.word	0x00000760


	//   ....[4]....
        /*00b0*/ 	.word	0x00000860


	//   ....[5]....
        /*00b4*/ 	.word	0x000009d0


	//   ....[6]....
        /*00b8*/ 	.word	0x00000b70


	//   ....[7]....
        /*00bc*/ 	.word	0x00001c50


	//   ....[8]....
        /*00c0*/ 	.word	0x00002910


	//   ....[9]....
        /*00c4*/ 	.word	0x00002b20


	//   ....[10]....
        /*00c8*/ 	.word	0x00002b50


	//   ....[11]....
        /*00cc*/ 	.word	0x00003490


	//   ....[12]....
        /*00d0*/ 	.word	0x000036c0


	//----- nvinfo : EIATTR_VRC_CTA_INIT_COUNT
	.align		4
.L_43:
        /*00d4*/ 	.byte	0x02, 0x4a
        /*00d6*/ 	.byte	0x80
	.zero		1


	//----- nvinfo : EIATTR_SYSCALL_OFFSETS
	.align		4
        /*00d8*/ 	.byte	0x04, 0x46
        /*00da*/ 	.short	(.L_45 - .L_44)


	//   ....[0]....
.L_44:
        /*00dc*/ 	.word	0x00004d20


	//   ....[1]....
        /*00e0*/ 	.word	0x00004e60


	//   ....[2]....
        /*00e4*/ 	.word	0x00005660


	//   ....[3]....
        /*00e8*/ 	.word	0x000063f0


	//----- nvinfo : EIATTR_MBARRIER_INSTR_OFFSETS
	.align		4
.L_45:
        /*00ec*/ 	.byte	0x04, 0x39
        /*00ee*/ 	.short	(.L_47 - .L_46)


	//   ....[0]....
.L_46:
        /*00f0*/ 	.word	0x000005b0
        /*00f4*/ 	.word	0x000000ff
        /*00f8*/ 	.word	0x00000000
        /*00fc*/ 	.short	0x0100
        /*00fe*/ 	.byte	0x05
	.zero		1


	//   ....[1]....
        /*0100*/ 	.word	0x000005c0
        /*0104*/ 	.word	0x000000ff
        /*0108*/ 	.word	0x00000010
        /*010c*/ 	.short	0x0100
        /*010e*/ 	.byte	0x05
	.zero		1


	//   ....[2]....
        /*0110*/ 	.word	0x000005d0
        /*0114*/ 	.word	0x000000ff
        /*0118*/ 	.word	0x00000008
        /*011c*/ 	.short	0x0100
        /*011e*/ 	.byte	0x05
	.zero		1


	//   ....[3]....
        /*0120*/ 	.word	0x000005e0
        /*0124*/ 	.word	0x000000ff
        /*0128*/ 	.word	0x00000018
        /*012c*/ 	.short	0x0100
        /*012e*/ 	.byte	0x05
	.zero		1


	//   ....[4]....
        /*0130*/ 	.word	0x00000710
        /*0134*/ 	.word	0x000000ff
        /*0138*/ 	.word	0x00000020
        /*013c*/ 	.short	0x0100
        /*013e*/ 	.byte	0x07
	.zero		1


	//   ....[5]....
        /*0140*/ 	.word	0x00000720
        /*0144*/ 	.word	0x000000ff
        /*0148*/ 	.word	0x00000030
        /*014c*/ 	.short	0x0100
        /*014e*/ 	.byte	0x07
	.zero		1


	//   ....[6]....
        /*0150*/ 	.word	0x00000730
        /*0154*/ 	.word	0x000000ff
        /*0158*/ 	.word	0x00000028
        /*015c*/ 	.short	0x0100
        /*015e*/ 	.byte	0x07
	.zero		1


	//   ....[7]....
        /*0160*/ 	.word	0x00000740
        /*0164*/ 	.word	0x000000ff
        /*0168*/ 	.word	0x00000038
        /*016c*/ 	.short	0x0100
        /*016e*/ 	.byte	0x07
	.zero		1


	//   ....[8]....
        /*0170*/ 	.word	0x00000830
        /*0174*/ 	.word	0x000000ff
        /*0178*/ 	.word	0x00000040
        /*017c*/ 	.short	0x0100
        /*017e*/ 	.byte	0x05
	.zero		1


	//   ....[9]....
        /*0180*/ 	.word	0x00000840
        /*0184*/ 	.word	0x000000ff
        /*0188*/ 	.word	0x00000048
        /*018c*/ 	.short	0x0100
        /*018e*/ 	.byte	0x05
	.zero		1


	//   ....[10]....
        /*0190*/ 	.word	0x00000980
        /*0194*/ 	.word	0x000000ff
        /*0198*/ 	.word	0x00000050
        /*019c*/ 	.short	0x0100
        /*019e*/ 	.byte	0x05
	.zero		1


	//   ....[11]....
        /*01a0*/ 	.word	0x00000990
        /*01a4*/ 	.word	0x000000ff
        /*01a8*/ 	.word	0x00000060
        /*01ac*/ 	.short	0x0100
        /*01ae*/ 	.byte	0x05
	.zero		1


	//   ....[12]....
        /*01b0*/ 	.word	0x000009a0
        /*01b4*/ 	.word	0x000000ff
        /*01b8*/ 	.word	0x00000058
        /*01bc*/ 	.short	0x0100
        /*01be*/ 	.byte	0x05
	.zero		1


	//   ....[13]....
        /*01c0*/ 	.word	0x000009b0
        /*01c4*/ 	.word	0x000000ff
        /*01c8*/ 	.word	0x00000068
        /*01cc*/ 	.short	0x0100
        /*01ce*/ 	.byte	0x05
	.zero		1


	//   ....[14]....
        /*01d0*/ 	.word	0x00000ae0
        /*01d4*/ 	.word	0x000000ff
        /*01d8*/ 	.word	0x00000070
        /*01dc*/ 	.short	0x0100
        /*01de*/ 	.byte	0x07
	.zero		1


	//   ....[15]....
        /*01e0*/ 	.word	0x00000af0
        /*01e4*/ 	.word	0x000000ff
        /*01e8*/ 	.word	0x00000090
        /*01ec*/ 	.short	0x0100
        /*01ee*/ 	.byte	0x07
	.zero		1


	//   ....[16]....
        /*01f0*/ 	.word	0x00000b00
        /*01f4*/ 	.word	0x000000ff
        /*01f8*/ 	.word	0x00000078
        /*01fc*/ 	.short	0x0100
        /*01fe*/ 	.byte	0x07
	.zero		1


	//   ....[17]....
        /*0200*/ 	.word	0x00000b10
        /*0204*/ 	.word	0x000000ff
        /*0208*/ 	.word	0x00000098
        /*020c*/ 	.short	0x0100
        /*020e*/ 	.byte	0x07
	.zero		1


	//   ....[18]....
        /*0210*/ 	.word	0x00000b20
        /*0214*/ 	.word	0x000000ff
        /*0218*/ 	.word	0x00000080
        /*021c*/ 	.short	0x0100
        /*021e*/ 	.byte	0x07
	.zero		1


	//   ....[19]....
        /*0220*/ 	.word	0x00000b30
        /*0224*/ 	.word	0x000000ff
        /*0228*/ 	.word	0x000000a0
        /*022c*/ 	.short	0x0100
        /*022e*/ 	.byte	0x07
	.zero		1


	//   ....[20]....
        /*0230*/ 	.word	0x00000b40
        /*0234*/ 	.word	0x000000ff
        /*0238*/ 	.word	0x00000088
        /*023c*/ 	.short	0x0100
        /*023e*/ 	.byte	0x07
	.zero		1


	//   ....[21]....
        /*0240*/ 	.word	0x00000b50
        /*0244*/ 	.word	0x000000ff
        /*0248*/ 	.word	0x000000a8
        /*024c*/ 	.short	0x0100
        /*024e*/ 	.byte	0x07
	.zero		1


	//   ....[22]....
        /*0250*/ 	.word	0x00000c40
        /*0254*/ 	.word	0x000000ff
        /*0258*/ 	.word	0x000000b0
        /*025c*/ 	.short	0x0100
        /*025e*/ 	.byte	0x05
	.zero		1


	//   ....[23]....
        /*0260*/ 	.word	0x00000c50
        /*0264*/ 	.word	0x000000ff
        /*0268*/ 	.word	0x000000c0
        /*026c*/ 	.short	0x0100
        /*026e*/ 	.byte	0x05
	.zero		1


	//   ....[24]....
        /*0270*/ 	.word	0x00000c60
        /*0274*/ 	.word	0x000000ff
        /*0278*/ 	.word	0x000000b8
        /*027c*/ 	.short	0x0100
        /*027e*/ 	.byte	0x05
	.zero		1


	//   ....[25]....
        /*0280*/ 	.word	0x00000c70
        /*0284*/ 	.word	0x000000ff
        /*0288*/ 	.word	0x000000c8
        /*028c*/ 	.short	0x0100
        /*028e*/ 	.byte	0x05
	.zero		1


	//   ....[26]....
        /*0290*/ 	.word	0x00001550
        /*0294*/ 	.word	0x00000003
        /*0298*/ 	.word	0x000000c0
        /*029c*/ 	.short	0x010a
        /*029e*/ 	.byte	0xff
	.zero		1


	//   ....[27]....
        /*02a0*/ 	.word	0x00001580
        /*02a4*/ 	.word	0x00000003
        /*02a8*/ 	.word	0x000000b0
        /*02ac*/ 	.short	0x0101
        /*02ae*/ 	.byte	0xff
	.zero		1


	//   ....[28]....
        /*02b0*/ 	.word	0x00001650
        /*02b4*/ 	.word	0x000000ff
        /*02b8*/ 	.word	0x00000010
        /*02bc*/ 	.short	0x010a
        /*02be*/ 	.byte	0x08
	.zero		1


	//   ....[29]....
        /*02c0*/ 	.word	0x000016f0
        /*02c4*/ 	.word	0x000000ff
        /*02c8*/ 	.word	0x00000010
        /*02cc*/ 	.short	0x010a
        /*02ce*/ 	.byte	0x21
	.zero		1


	//   ....[30]....
        /*02d0*/ 	.word	0x00001840
        /*02d4*/ 	.word	0x000000ff
        /*02d8*/ 	.word	0x00000010
        /*02dc*/ 	.short	0x010a
        /*02de*/ 	.byte	0x08
	.zero		1


	//   ....[31]....
        /*02e0*/ 	.word	0x00001950
        /*02e4*/ 	.word	0x000000ff
        /*02e8*/ 	.word	0x00000048
        /*02ec*/ 	.short	0x0101
        /*02ee*/ 	.byte	0x04
	.zero		1


	//   ....[32]....
        /*02f0*/ 	.word	0x00001970
        /*02f4*/ 	.word	0x000000ff
        /*02f8*/ 	.word	0x00000010
        /*02fc*/ 	.short	0x010a
        /*02fe*/ 	.byte	0x08
	.zero		1


	//   ....[33]....
        /*0300*/ 	.word	0x000019f0
        /*0304*/ 	.word	0x000000ff
        /*0308*/ 	.word	0x00000010
        /*030c*/ 	.short	0x010a
        /*030e*/ 	.byte	0x11
	.zero		1


	//   ....[34]....
        /*0310*/ 	.word	0x00001b40
        /*0314*/ 	.word	0x000000ff
        /*0318*/ 	.word	0x00000010
        /*031c*/ 	.short	0x010a
        /*031e*/ 	.byte	0x08
	.zero		1


	//   ....[35]....
        /*0320*/ 	.word	0x00001c80
        /*0324*/ 	.word	0x00000002
        /*0328*/ 	.word	0x00000050
        /*032c*/ 	.short	0x010a
        /*032e*/ 	.byte	0xff
	.zero		1


	//   ....[36]....
        /*0330*/ 	.word	0x00001d40
        /*0334*/ 	.word	0x00000002
        /*0338*/ 	.word	0x00000000
        /*033c*/ 	.short	0x0101
        /*033e*/ 	.byte	0xff
	.zero		1


	//   ....[37]....
        /*0340*/ 	.word	0x000022a0
        /*0344*/ 	.word	0x000000ff
        /*0348*/ 	.word	0x00000000
        /*034c*/ 	.short	0x010a
        /*034e*/ 	.byte	0x04
	.zero		1


	//   ....[38]....
        /*0350*/ 	.word	0x00002340
        /*0354*/ 	.word	0x00000000
        /*0358*/ 	.word	0x00000000
        /*035c*/ 	.short	0x010a
        /*035e*/ 	.byte	0xff
	.zero		1


	//   ....[39]....
        /*0360*/ 	.word	0x00002460
        /*0364*/ 	.word	0x00000000
        /*0368*/ 	.word	0x000000b0
        /*036c*/ 	.short	0x010a
        /*036e*/ 	.byte	0xff
	.zero		1


	//   ....[40]....
        /*0370*/ 	.word	0x000024c0
        /*0374*/ 	.word	0x00000004
        /*0378*/ 	.word	0x00000000
        /*037c*/ 	.short	0x0101
        /*037e*/ 	.byte	0xff
	.zero		1


	//   ....[41]....
        /*0380*/ 	.word	0x000024e0
        /*0384*/ 	.word	0x000000ff
        /*0388*/ 	.word	0x00000060
        /*038c*/ 	.short	0x010a
        /*038e*/ 	.byte	0x05
	.zero		1


	//   ....[42]....
        /*0390*/ 	.word	0x00002600
        /*0394*/ 	.word	0x00000000
        /*0398*/ 	.word	0x00000050
        /*039c*/ 	.short	0x010a
        /*039e*/ 	.byte	0xff
	.zero		1


	//   ....[43]....
        /*03a0*/ 	.word	0x00002710
        /*03a4*/ 	.word	0x00000000
        /*03a8*/ 	.word	0x00000000
        /*03ac*/ 	.short	0x0101
        /*03ae*/ 	.byte	0xff
	.zero		1


	//   ....[44]....
        /*03b0*/ 	.word	0x000027a0
        /*03b4*/ 	.word	0x000000ff
        /*03b8*/ 	.word	0x00000060
        /*03bc*/ 	.short	0x0106
        /*03be*/ 	.byte	0x05
	.zero		1


	//   ....[45]....
        /*03c0*/ 	.word	0x000027c0
        /*03c4*/ 	.word	0x000000ff
        /*03c8*/ 	.word	0x00000060
        /*03cc*/ 	.short	0x010a
        /*03ce*/ 	.byte	0x05
	.zero		1


	//   ....[46]....
        /*03d0*/ 	.word	0x00002850
        /*03d4*/ 	.word	0x000000ff
        /*03d8*/ 	.word	0x00000060
        /*03dc*/ 	.short	0x0106
        /*03de*/ 	.byte	0x04
	.zero		1


	//   ....[47]....
        /*03e0*/ 	.word	0x00002890
        /*03e4*/ 	.word	0x00000000
        /*03e8*/ 	.word	0x00000060
        /*03ec*/ 	.short	0x010a
        /*03ee*/ 	.byte	0xff
	.zero		1


	//   ....[48]....
        /*03f0*/ 	.word	0x00002d70
        /*03f4*/ 	.word	0x00000000
        /*03f8*/ 	.word	0x00000050
        /*03fc*/ 	.short	0x010a
        /*03fe*/ 	.byte	0xff
	.zero		1


	//   ....[49]....
        /*0400*/ 	.word	0x00002e70
        /*0404*/ 	.word	0x00000003
        /*0408*/ 	.word	0x00000000
        /*040c*/ 	.short	0x0101
        /*040e*/ 	.byte	0xff
	.zero		1


	//   ....[50]....
        /*0410*/ 	.word	0x00002e80
        /*0414*/ 	.word	0x000000ff
        /*0418*/ 	.word	0x00000000
        /*041c*/ 	.short	0x010a
        /*041e*/ 	.byte	0x04
	.zero		1


	//   ....[51]....
        /*0420*/ 	.word	0x00002ea0
        /*0424*/ 	.word	0x000000ff
        /*0428*/ 	.word	0x00000090
        /*042c*/ 	.short	0x010a
        /*042e*/ 	.byte	0x09
	.zero		1


	//   ....[52]....
        /*0430*/ 	.word	0x00002fe0
        /*0434*/ 	.word	0x000000ff
        /*0438*/ 	.word	0x00000000
        /*043c*/ 	.short	0x010a
        /*043e*/ 	.byte	0x07
	.zero		1


	//   ....[53]....
        /*0440*/ 	.word	0x00003110
        /*0444*/ 	.word	0x000000ff
        /*0448*/ 	.word	0x00000000
        /*044c*/ 	.short	0x010a
        /*044e*/ 	.byte	0x04
	.zero		1


	//   ....[54]....
        /*0450*/ 	.word	0x000032c0
        /*0454*/ 	.word	0x000000ff
        /*0458*/ 	.word	0x00000000
        /*045c*/ 	.short	0x010a
        /*045e*/ 	.byte	0x05
	.zero		1


	//   ....[55]....
        /*0460*/ 	.word	0x00003350
        /*0464*/ 	.word	0x000000ff
        /*0468*/ 	.word	0x00000000
        /*046c*/ 	.short	0x010a
        /*046e*/ 	.byte	0x05
	.zero		1


	//   ....[56]....
        /*0470*/ 	.word	0x000033e0
        /*0474*/ 	.word	0x000000ff
        /*0478*/ 	.word	0x00000000
        /*047c*/ 	.short	0x010a
        /*047e*/ 	.byte	0x05
	.zero		1


	//   ....[57]....
        /*0480*/ 	.word	0x00003470
        /*0484*/ 	.word	0x000000ff
        /*0488*/ 	.word	0x00000000
        /*048c*/ 	.short	0x010a
        /*048e*/ 	.byte	0x07
	.zero		1


	//   ....[58]....
        /*0490*/ 	.word	0x000038d0
        /*0494*/ 	.word	0x00000000
        /*0498*/ 	.word	0x00000050
        /*049c*/ 	.short	0x010a
        /*049e*/ 	.byte	0xff
	.zero		1


	//   ....[59]....
        /*04a0*/ 	.word	0x00003990
        /*04a4*/ 	.word	0x00000000
        /*04a8*/ 	.word	0x00000000
        /*04ac*/ 	.short	0x0101
        /*04ae*/ 	.byte	0xff
	.zero		1


	//   ....[60]....
        /*04b0*/ 	.word	0x00003cb0
        /*04b4*/ 	.word	0x000000ff
        /*04b8*/ 	.word	0x00000048
        /*04bc*/ 	.short	0x010a
        /*04be*/ 	.byte	0x07
	.zero		1


	//   ....[61]....
        /*04c0*/ 	.word	0x00003ea0
        /*04c4*/ 	.word	0x000000ff
        /*04c8*/ 	.word	0x00000030
        /*04cc*/ 	.short	0x010a
        /*04ce*/ 	.byte	0x07
	.zero		1


	//   ....[62]....
        /*04d0*/ 	.word	0x00004070
        /*04d4*/ 	.word	0x000000ff
        /*04d8*/ 	.word	0x00000020
        /*04dc*/ 	.short	0x010b
        /*04de*/ 	.byte	0x07
	.zero		1


	//   ....[63]....
        /*04e0*/ 	.word	0x000040e0
        /*04e4*/ 	.word	0x000000ff
        /*04e8*/ 	.word	0x00000000
        /*04ec*/ 	.short	0x0101
        /*04ee*/ 	.byte	0x08
	.zero		1


	//   ....[64]....
        /*04f0*/ 	.word	0x00004110
        /*04f4*/ 	.word	0x000000ff
        /*04f8*/ 	.word	0x00000038
        /*04fc*/ 	.short	0x010a
        /*04fe*/ 	.byte	0x07
	.zero		1


	//   ....[65]....
        /*0500*/ 	.word	0x00004320
        /*0504*/ 	.word	0x000000ff
        /*0508*/ 	.word	0x00000028
        /*050c*/ 	.short	0x010b
        /*050e*/ 	.byte	0x07
	.zero		1


	//   ....[66]....
        /*0510*/ 	.word	0x00004340
        /*0514*/ 	.word	0x000000ff
        /*0518*/ 	.word	0x00000000
        /*051c*/ 	.short	0x0101
        /*051e*/ 	.byte	0x0d
	.zero		1


	//   ....[67]....
        /*0520*/ 	.word	0x00004370
        /*0524*/ 	.word	0x000000ff
        /*0528*/ 	.word	0x00000030
        /*052c*/ 	.short	0x010a
        /*052e*/ 	.byte	0x07
	.zero		1


	//   ....[68]....
        /*0530*/ 	.word	0x000043b0
        /*0534*/ 	.word	0x00000000
        /*0538*/ 	.word	0x00000038
        /*053c*/ 	.short	0x010a
        /*053e*/ 	.byte	0xff
	.zero		1


	//   ....[69]....
        /*0540*/ 	.word	0x000046f0
        /*0544*/ 	.word	0x00000000
        /*0548*/ 	.word	0x00000050
        /*054c*/ 	.short	0x010a
        /*054e*/ 	.byte	0xff
	.zero		1


	//   ....[70]....
        /*0550*/ 	.word	0x00004800
        /*0554*/ 	.word	0x00000000
        /*0558*/ 	.word	0x00000000
        /*055c*/ 	.short	0x0101
        /*055e*/ 	.byte	0xff
	.zero		1


	//   ....[71]....
        /*0560*/ 	.word	0x00005250
        /*0564*/ 	.word	0x00000000
        /*0568*/ 	.word	0x00000020
        /*056c*/ 	.short	0x010a
        /*056e*/ 	.byte	0xff
	.zero		1


	//   ....[72]....
        /*0570*/ 	.word	0x000052c0
        /*0574*/ 	.word	0x00000071
        /*0578*/ 	.word	0x00000070
        /*057c*/ 	.short	0x010a
        /*057e*/ 	.byte	0xff
	.zero		1


	//   ....[73]....
        /*0580*/ 	.word	0x000053a0
        /*0584*/ 	.word	0x00000000
        /*0588*/ 	.word	0x00000020
        /*058c*/ 	.short	0x010a
        /*058e*/ 	.byte	0xff
	.zero		1


	//   ....[74]....
        /*0590*/ 	.word	0x000054e0
        /*0594*/ 	.word	0x00000000
        /*0598*/ 	.word	0x00000000
        /*059c*/ 	.short	0x0101
        /*059e*/ 	.byte	0xff
	.zero		1


	//   ....[75]....
        /*05a0*/ 	.word	0x00005540
        /*05a4*/ 	.word	0x00000071
        /*05a8*/ 	.word	0x00000070
        /*05ac*/ 	.short	0x010a
        /*05ae*/ 	.byte	0xff
	.zero		1


	//   ....[76]....
        /*05b0*/ 	.word	0x00006090
        /*05b4*/ 	.word	0x00000020
        /*05b8*/ 	.word	0x00000020
        /*05bc*/ 	.short	0x010a
        /*05be*/ 	.byte	0xff
	.zero		1


	//   ....[77]....
        /*05c0*/ 	.word	0x00006150
        /*05c4*/ 	.word	0x00000020
        /*05c8*/ 	.word	0x00000020
        /*05cc*/ 	.short	0x010a
        /*05ce*/ 	.byte	0xff
	.zero		1


	//   ....[78]....
        /*05d0*/ 	.word	0x00006270
        /*05d4*/ 	.word	0x00000003
        /*05d8*/ 	.word	0x00000000
        /*05dc*/ 	.short	0x0101
        /*05de*/ 	.byte	0xff
	.zero		1


	//   ....[79]....
        /*05e0*/ 	.word	0x000066b0
        /*05e4*/ 	.word	0x000000ff
        /*05e8*/ 	.word	0x00000000
        /*05ec*/ 	.short	0x0101
        /*05ee*/ 	.byte	0x05
	.zero		1


	//   ....[80]....
        /*05f0*/ 	.word	0x00006ef0
        /*05f4*/ 	.word	0x00000003
        /*05f8*/ 	.word	0x000000c0
        /*05fc*/ 	.short	0x010a
        /*05fe*/ 	.byte	0xff
	.zero		1


	//   ....[81]....
        /*0600*/ 	.word	0x00006f50
        /*0604*/ 	.word	0x00000002
        /*0608*/ 	.word	0x00000010
        /*060c*/ 	.short	0x010a
        /*060e*/ 	.byte	0xff
	.zero		1


	//   ....[82]....
        /*0610*/ 	.word	0x00006fb0
        /*0614*/ 	.word	0x00000002
        /*0618*/ 	.word	0x00000010
        /*061c*/ 	.short	0x010a
        /*061e*/ 	.byte	0xff
	.zero		1


	//   ....[83]....
        /*0620*/ 	.word	0x00007000
        /*0624*/ 	.word	0x00000002
        /*0628*/ 	.word	0x00000050
        /*062c*/ 	.short	0x010a
        /*062e*/ 	.byte	0xff
	.zero		1


	//   ....[84]....
        /*0630*/ 	.word	0x00007060
        /*0634*/ 	.word	0x00000000
        /*0638*/ 	.word	0x00000000
        /*063c*/ 	.short	0x010a
        /*063e*/ 	.byte	0xff
	.zero		1


	//   ....[85]....
        /*0640*/ 	.word	0x000070b0
        /*0644*/ 	.word	0x00000000
        /*0648*/ 	.word	0x000000b0
        /*064c*/ 	.short	0x010a
        /*064e*/ 	.byte	0xff
	.zero		1


	//   ....[86]....
        /*0650*/ 	.word	0x00007110
        /*0654*/ 	.word	0x00000000
        /*0658*/ 	.word	0x00000060
        /*065c*/ 	.short	0x010a
        /*065e*/ 	.byte	0xff
	.zero		1


	//   ....[87]....
        /*0660*/ 	.word	0x00007160
        /*0664*/ 	.word	0x00000000
        /*0668*/ 	.word	0x00000050
        /*066c*/ 	.short	0x010a
        /*066e*/ 	.byte	0xff
	.zero		1


	//   ....[88]....
        /*0670*/ 	.word	0x000071c0
        /*0674*/ 	.word	0x00000000
        /*0678*/ 	.word	0x00000060
        /*067c*/ 	.short	0x010a
        /*067e*/ 	.byte	0xff
	.zero		1


	//   ....[89]....
        /*0680*/ 	.word	0x00007210
        /*0684*/ 	.word	0x00000000
        /*0688*/ 	.word	0x00000050
        /*068c*/ 	.short	0x010a
        /*068e*/ 	.byte	0xff
	.zero		1


	//   ....[90]....
        /*0690*/ 	.word	0x00007270
        /*0694*/ 	.word	0x00000003
        /*0698*/ 	.word	0x00000090
        /*069c*/ 	.short	0x010a
        /*069e*/ 	.byte	0xff
	.zero		1


	//   ....[91]....
        /*06a0*/ 	.word	0x000072d0
        /*06a4*/ 	.word	0x00000000
        /*06a8*/ 	.word	0x00000000
        /*06ac*/ 	.short	0x010a
        /*06ae*/ 	.byte	0xff
	.zero		1


	//   ....[92]....
        /*06b0*/ 	.word	0x00007330
        /*06b4*/ 	.word	0x00000000
        /*06b8*/ 	.word	0x00000000
        /*06bc*/ 	.short	0x010a
        /*06be*/ 	.byte	0xff
	.zero		1


	//   ....[93]....
        /*06c0*/ 	.word	0x00007390
        /*06c4*/ 	.word	0x00000000
        /*06c8*/ 	.word	0x00000000
        /*06cc*/ 	.short	0x010a
        /*06ce*/ 	.byte	0xff
	.zero		1


	//   ....[94]....
        /*06d0*/ 	.word	0x000073f0
        /*06d4*/ 	.word	0x00000000
        /*06d8*/ 	.word	0x00000000
        /*06dc*/ 	.short	0x010a
        /*06de*/ 	.byte	0xff
	.zero		1


	//   ....[95]....
        /*06e0*/ 	.word	0x00007450
        /*06e4*/ 	.word	0x00000000
        /*06e8*/ 	.word	0x00000000
        /*06ec*/ 	.short	0x010a
        /*06ee*/ 	.byte	0xff
	.zero		1


	//   ....[96]....
        /*06f0*/ 	.word	0x000074a0
        /*06f4*/ 	.word	0x00000000
        /*06f8*/ 	.word	0x00000050
        /*06fc*/ 	.short	0x010a
        /*06fe*/ 	.byte	0xff
	.zero		1


	//   ....[97]....
        /*0700*/ 	.word	0x00007500
        /*0704*/ 	.word	0x00000000
        /*0708*/ 	.word	0x00000048
        /*070c*/ 	.short	0x010a
        /*070e*/ 	.byte	0xff
	.zero		1


	//   ....[98]....
        /*0710*/ 	.word	0x00007560
        /*0714*/ 	.word	0x00000003
        /*0718*/ 	.word	0x00000030
        /*071c*/ 	.short	0x010a
        /*071e*/ 	.byte	0xff
	.zero		1


	//   ....[99]....
        /*0720*/ 	.word	0x000075c0
        /*0724*/ 	.word	0x00000003
        /*0728*/ 	.word	0x00000038
        /*072c*/ 	.short	0x010a
        /*072e*/ 	.byte	0xff
	.zero		1


	//   ....[100]....
        /*0730*/ 	.word	0x00007620
        /*0734*/ 	.word	0x00000000
        /*0738*/ 	.word	0x00000030
        /*073c*/ 	.short	0x010a
        /*073e*/ 	.byte	0xff
	.zero		1


	//   ....[101]....
        /*0740*/ 	.word	0x00007670
        /*0744*/ 	.word	0x00000000
        /*0748*/ 	.word	0x00000050
        /*074c*/ 	.short	0x010a
        /*074e*/ 	.byte	0xff
	.zero		1


	//   ....[102]....
        /*0750*/ 	.word	0x000076c0
        /*0754*/ 	.word	0x00000000
        /*0758*/ 	.word	0x00000020
        /*075c*/ 	.short	0x010a
        /*075e*/ 	.byte	0xff
	.zero		1


	//   ....[103]....
        /*0760*/ 	.word	0x00007710
        /*0764*/ 	.word	0x00000071
        /*0768*/ 	.word	0x00000070
        /*076c*/ 	.short	0x010a
        /*076e*/ 	.byte	0xff
	.zero		1


	//   ....[104]....
        /*0770*/ 	.word	0x00007760
        /*0774*/ 	.word	0x00000020
        /*0778*/ 	.word	0x00000020
        /*077c*/ 	.short	0x010a
        /*077e*/ 	.byte	0xff
	.zero		1


	//----- nvinfo : EIATTR_NUM_MBARRIERS
	.align		4
.L_47:
        /*0780*/ 	.byte	0x03, 0x38
        /*0782*/ 	.short	0x001a


	//----- nvinfo : EIATTR_EXIT_INSTR_OFFSETS
	.align		4
        /*0784*/ 	.byte	0x04, 0x1c
        /*0786*/ 	.short	(.L_49 - .L_48)


	//   ....[0]....
.L_48:
        /*0788*/ 	.word	0x00002370


	//   ....[1]....
        /*078c*/ 	.word	0x00002860


	//   ....[2]....
        /*0790*/ 	.word	0x000028c0


	//   ....[3]....
        /*0794*/ 	.word	0x000036d0


	//   ....[4]....
        /*0798*/ 	.word	0x000043e0


	//   ....[5]....
        /*079c*/ 	.word	0x00004420


	//   ....[6]....
        /*07a0*/ 	.word	0x00006ee0


	//----- nvinfo : EIATTR_MAX_THREADS
	.align		4
.L_49:
        /*07a4*/ 	.byte	0x04, 0x05
        /*07a6*/ 	.short	(.L_51 - .L_50)
.L_50:
        /*07a8*/ 	.word	0x00000100
        /*07ac*/ 	.word	0x00000001
        /*07b0*/ 	.word	0x00000001


	//----- nvinfo : EIATTR_CRS_STACK_SIZE
	.align		4
.L_51:
        /*07b4*/ 	.byte	0x04, 0x1e
        /*07b6*/ 	.short	(.L_53 - .L_52)
.L_52:
        /*07b8*/ 	.word	0x00000000


	//----- nvinfo : EIATTR_CBANK_PARAM_SIZE
	.align		4
.L_53:
        /*07bc*/ 	.byte	0x03, 0x19
        /*07be*/ 	.short	0x0800


	//----- nvinfo : EIATTR_PARAM_CBANK
	.align		4
        /*07c0*/ 	.byte	0x04, 0x0a
        /*07c2*/ 	.short	(.L_55 - .L_54)
	.align		4
.L_54:
        /*07c4*/ 	.word	index@(.nv.constant0._ZN7cutlass13device_kernelINS_4gemm6kernel13GemmUniversalIN4cute5tupleIJiiiiEEENS1_10collective13CollectiveMmaINS1_35MainloopSm100TmaUmmaWarpSpecializedILi2ELi2ELi4ENS5_IJNS4_1CILi1EEESB_SB_EEEEENS5_IJNSA_ILi64EEENSA_ILi128EEENSA_ILi32EEEEEENS_12float_e4m3_tENS5_IJlSB_lEEESI_SJ_NS4_8TiledMMAINS4_8MMA_AtomIJNS4_10MMA_TraitsINS4_19SM100_MMA_F8F6F4_SSEJSI_SI_fSE_SF_NS4_17integral_constantINS4_4UMMA5MajorELSQ_0EEESR_NSO_INSP_7ScaleInELSS_0EEEST_EEEEEENS4_6LayoutISC_NS5_IJNSA_ILi0EEESX_SX_EEEEENS5_IJNS4_10UnderscoreES10_S10_EEEEENS4_13SM90_TMA_LOADENS4_14ComposedLayoutINS4_7SwizzleILi1ELi4ELi3EEENS4_18smem_ptr_flag_bitsILi8EEENSW_INS5_IJNSA_ILi8EEESG_EEENS5_IJSG_SB_EEEEEEEvNS4_8identityES13_S1D_vS1E_EENS_8epilogue10collective18CollectiveEpilogueINS1G_23Sm100TmaWarpSpecializedILi2ELi2ELi32ELb0ELb0EEEJSH_NS5_IJNSW_ISE_SB_EES1L_EEESI_SJ_SI_SJ_NS1G_6fusion15FusionCallbacksIS1K_NS1N_17LinearCombinationISI_fSI_fLNS_15FloatRoundStyleE2EEESH_S1M_JEEENS4_5SM1004TMEM4LOAD26SM100_TMEM_LOAD_16dp32b32xES13_NS14_INS15_ILi2ELi4ELi3EEES18_NSW_INS5_IJS19_SE_EEENS5_IJSE_SB_EEEEEEENS4_39AutoVectorizingCopyWithAssumedAlignmentILi128EEENS4_14SM90_TMA_STOREES21_S23_S23_EEEvvEEEEvNT_6ParamsE)
        /*07c8*/ 	.short	0x0380
        /*07ca*/ 	.short	0x0800


	//----- nvinfo : EIATTR_SW_WAR
	.align		4
.L_55:
        /*07cc*/ 	.byte	0x04, 0x36
        /*07ce*/ 	.short	(.L_57 - .L_56)
.L_56:
        /*07d0*/ 	.word	0x00000008
.L_57:


//--------------------- .nv.callgraph             --------------------------
	.section	.nv.callgraph,"",@"SHT_CUDA_CALLGRAPH"
	.align	4
	.sectionentsize	8
	.align		4
        /*0000*/ 	.word	0x00000000
	.align		4
        /*0004*/ 	.word	0xffffffff
	.align		4
        /*0008*/ 	.word	index@(_ZN7cutlass13device_kernelINS_4gemm6kernel13GemmUniversalIN4cute5tupleIJiiiiEEENS1_10collective13CollectiveMmaINS1_35MainloopSm100TmaUmmaWarpSpecializedILi2ELi2ELi4ENS5_IJNS4_1CILi1EEESB_SB_EEEEENS5_IJNSA_ILi64EEENSA_ILi128EEENSA_ILi32EEEEEENS_12float_e4m3_tENS5_IJlSB_lEEESI_SJ_NS4_8TiledMMAINS4_8MMA_AtomIJNS4_10MMA_TraitsINS4_19SM100_MMA_F8F6F4_SSEJSI_SI_fSE_SF_NS4_17integral_constantINS4_4UMMA5MajorELSQ_0EEESR_NSO_INSP_7ScaleInELSS_0EEEST_EEEEEENS4_6LayoutISC_NS5_IJNSA_ILi0EEESX_SX_EEEEENS5_IJNS4_10UnderscoreES10_S10_EEEEENS4_13SM90_TMA_LOADENS4_14ComposedLayoutINS4_7SwizzleILi1ELi4ELi3EEENS4_18smem_ptr_flag_bitsILi8EEENSW_INS5_IJNSA_ILi8EEESG_EEENS5_IJSG_SB_EEEEEEEvNS4_8identityES13_S1D_vS1E_EENS_8epilogue10collective18CollectiveEpilogueINS1G_23Sm100TmaWarpSpecializedILi2ELi2ELi32ELb0ELb0EEEJSH_NS5_IJNSW_ISE_SB_EES1L_EEESI_SJ_SI_SJ_NS1G_6fusion15FusionCallbacksIS1K_NS1N_17LinearCombinationISI_fSI_fLNS_15FloatRoundStyleE2EEESH_S1M_JEEENS4_5SM1004TMEM4LOAD26SM100_TMEM_LOAD_16dp32b32xES13_NS14_INS15_ILi2ELi4ELi3EEES18_NSW_INS5_IJS19_SE_EEENS5_IJSE_SB_EEEEEEENS4_39AutoVectorizingCopyWithAssumedAlignmentILi128EEENS4_14SM90_TMA_STOREES21_S23_S23_EEEvvEEEEvNT_6ParamsE)
	.align		4
        /*000c*/ 	.word	index@(__assertfail)
	.align		4
        /*0010*/ 	.word	0x00000000
	.align		4
        /*0014*/ 	.word	0xfffffffe
	.align		4
        /*0018*/ 	.word	0x00000000
	.align		4
        /*001c*/ 	.word	0xfffffffd
	.align		4
        /*0020*/ 	.word	0x00000000
	.align		4
        /*0024*/ 	.word	0xfffffffc


//--------------------- .nv.constant4             --------------------------
	.section	.nv.constant4,"a",@progbits
	.align	8
	.align		8
.nv.constant4:
        /*0000*/ 	.dword	__assertfail
	.align		8
        /*0008*/ 	.dword	__unnamed_1
	.align		8
        /*0010*/ 	.dword	__unnamed_2
	.align		8
        /*0018*/ 	.dword	_ZN40_INTERNAL_bca4682b_4_k_cu_2533c092_205394cuda3std3__45__cpo5beginE
	.align		8
        /*0020*/ 	.dword	_ZN40_INTERNAL_bca4682b_4_k_cu_2533c092_205394cuda3std3__45__cpo3endE
	.align		8
        /*0028*/ 	.dword	_ZN40_INTERNAL_bca4682b_4_k_cu_2533c092_205394cuda3std3__45__cpo6cbeginE
	.align		8
        /*0030*/ 	.dword	_ZN40_INTERNAL_bca4682b_4_k_cu_2533c092_205394cuda3std3__45__cpo4cendE
	.align		8
        /*0038*/ 	.dword	_ZN40_INTERNAL_bca4682b_4_k_cu_2533c092_205394cuda3std3__442_GLOBAL__N__bca4682b_4_k_cu_2533c092_205396ignoreE
	.align		8
        /*0040*/ 	.dword	_ZN40_INTERNAL_bca4682b_4_k_cu_2533c092_205394cuda3std3__419piecewise_constructE
	.align		8
        /*0048*/ 	.dword	_ZN40_INTERNAL_bca4682b_4_k_cu_2533c092_205394cuda3std3__48in_placeE
	.align		8
        /*0050*/ 	.dword	_ZN40_INTERNAL_bca4682b_4_k_cu_2533c092_205394cuda3std6ranges3__45__cpo4swapE
	.align		8
        /*0058*/ 	.dword	_ZN40_INTERNAL_bca4682b_4_k_cu_2533c092_205394cuda3std6ranges3__45__cpo9iter_moveE
	.align		8
        /*0060*/ 	.dword	_ZN40_INTERNAL_bca4682b_4_k_cu_2533c092_205394cute7productE
	.align		8
        /*0068*/ 	.dword	_ZN40_INTERNAL_bca4682b_4_k_cu_2533c092_205394cute1_E
	.align		8
        /*0070*/ 	.dword	$str$25
	.align		8
        /*0078*/ 	.dword	$str$26
	.align		8
        /*0080*/ 	.dword	$str$27
	.align		8
        /*0088*/ 	.dword	$str$28


//--------------------- .text._ZN7cutlass13device_kernelINS_4gemm6kernel13GemmUniversalIN4cute5tupleIJiiiiEEENS1_10collective13CollectiveMmaINS1_35MainloopSm100TmaUmmaWarpSpecializedILi2ELi2ELi4ENS5_IJNS4_1CILi1EEESB_SB_EEEEENS5_IJNSA_ILi64EEENSA_ILi128EEENSA_ILi32EEEEEENS_12float_e4m3_tENS5_IJlSB_lEEESI_SJ_NS4_8TiledMMAINS4_8MMA_AtomIJNS4_10MMA_TraitsINS4_19SM100_MMA_F8F6F4_SSEJSI_SI_fSE_SF_NS4_17integral_constantINS4_4UMMA5MajorELSQ_0EEESR_NSO_INSP_7ScaleInELSS_0EEEST_EEEEEENS4_6LayoutISC_NS5_IJNSA_ILi0EEESX_SX_EEEEENS5_IJNS4_10UnderscoreES10_S10_EEEEENS4_13SM90_TMA_LOADENS4_14ComposedLayoutINS4_7SwizzleILi1ELi4ELi3EEENS4_18smem_ptr_flag_bitsILi8EEENSW_INS5_IJNSA_ILi8EEESG_EEENS5_IJSG_SB_EEEEEEEvNS4_8identityES13_S1D_vS1E_EENS_8epilogue10collective18CollectiveEpilogueINS1G_23Sm100TmaWarpSpecializedILi2ELi2ELi32ELb0ELb0EEEJSH_NS5_IJNSW_ISE_SB_EES1L_EEESI_SJ_SI_SJ_NS1G_6fusion15FusionCallbacksIS1K_NS1N_17LinearCombinationISI_fSI_fLNS_15FloatRoundStyleE2EEESH_S1M_JEEENS4_5SM1004TMEM4LOAD26SM100_TMEM_LOAD_16dp32b32xES13_NS14_INS15_ILi2ELi4ELi3EEES18_NSW_INS5_IJS19_SE_EEENS5_IJSE_SB_EEEEEEENS4_39AutoVectorizingCopyWithAssumedAlignmentILi128EEENS4_14SM90_TMA_STOREES21_S23_S23_EEEvvEEEEvNT_6ParamsE --------------------------
	.section	.text._ZN7cutlass13device_kernelINS_4gemm6kernel13GemmUniversalIN4cute5tupleIJiiiiEEENS1_10collective13CollectiveMmaINS1_35MainloopSm100TmaUmmaWarpSpecializedILi2ELi2ELi4ENS5_IJNS4_1CILi1EEESB_SB_EEEEENS5_IJNSA_ILi64EEENSA_ILi128EEENSA_ILi32EEEEEENS_12float_e4m3_tENS5_IJlSB_lEEESI_SJ_NS4_8TiledMMAINS4_8MMA_AtomIJNS4_10MMA_TraitsINS4_19SM100_MMA_F8F6F4_SSEJSI_SI_fSE_SF_NS4_17integral_constantINS4_4UMMA5MajorELSQ_0EEESR_NSO_INSP_7ScaleInELSS_0EEEST_EEEEEENS4_6LayoutISC_NS5_IJNSA_ILi0EEESX_SX_EEEEENS5_IJNS4_10UnderscoreES10_S10_EEEEENS4_13SM90_TMA_LOADENS4_14ComposedLayoutINS4_7SwizzleILi1ELi4ELi3EEENS4_18smem_ptr_flag_bitsILi8EEENSW_INS5_IJNSA_ILi8EEESG_EEENS5_IJSG_SB_EEEEEEEvNS4_8identityES13_S1D_vS1E_EENS_8epilogue10collective18CollectiveEpilogueINS1G_23Sm100TmaWarpSpecializedILi2ELi2ELi32ELb0ELb0EEEJSH_NS5_IJNSW_ISE_SB_EES1L_EEESI_SJ_SI_SJ_NS1G_6fusion15FusionCallbacksIS1K_NS1N_17LinearCombinationISI_fSI_fLNS_15FloatRoundStyleE2EEESH_S1M_JEEENS4_5SM1004TMEM4LOAD26SM100_TMEM_LOAD_16dp32b32xES13_NS14_INS15_ILi2ELi4ELi3EEES18_NSW_INS5_IJS19_SE_EEENS5_IJSE_SB_EEEEEEENS4_39AutoVectorizingCopyWithAssumedAlignmentILi128EEENS4_14SM90_TMA_STOREES21_S23_S23_EEEvvEEEEvNT_6ParamsE,"ax",@progbits
	.align	128
.text._ZN7cutlass13device_kernelINS_4gemm6kernel13GemmUniversalIN4cute5tupleIJiiiiEEENS1_10collective13CollectiveMmaINS1_35MainloopSm100TmaUmmaWarpSpecializedILi2ELi2ELi4ENS5_IJNS4_1CILi1EEESB_SB_EEEEENS5_IJNSA_ILi64EEENSA_ILi128EEENSA_ILi32EEEEEENS_12float_e4m3_tENS5_IJlSB_lEEESI_SJ_NS4_8TiledMMAINS4_8MMA_AtomIJNS4_10MMA_TraitsINS4_19SM100_MMA_F8F6F4_SSEJSI_SI_fSE_SF_NS4_17integral_constantINS4_4UMMA5MajorELSQ_0EEESR_NSO_INSP_7ScaleInELSS_0EEEST_EEEEEENS4_6LayoutISC_NS5_IJNSA_ILi0EEESX_SX_EEEEENS5_IJNS4_10UnderscoreES10_S10_EEEEENS4_13SM90_TMA_LOADENS4_14ComposedLayoutINS4_7SwizzleILi1ELi4ELi3EEENS4_18smem_ptr_flag_bitsILi8EEENSW_INS5_IJNSA_ILi8EEESG_EEENS5_IJSG_SB_EEEEEEEvNS4_8identityES13_S1D_vS1E_EENS_8epilogue10collective18CollectiveEpilogueINS1G_23Sm100TmaWarpSpecializedILi2ELi2ELi32ELb0ELb0EEEJSH_NS5_IJNSW_ISE_SB_EES1L_EEESI_SJ_SI_SJ_NS1G_6fusion15FusionCallbacksIS1K_NS1N_17LinearCombinationISI_fSI_fLNS_15FloatRoundStyleE2EEESH_S1M_JEEENS4_5SM1004TMEM4LOAD26SM100_TMEM_LOAD_16dp32b32xES13_NS14_INS15_ILi2ELi4ELi3EEES18_NSW_INS5_IJS19_SE_EEENS5_IJSE_SB_EEEEEEENS4_39AutoVectorizingCopyWithAssumedAlignmentILi128EEENS4_14SM90_TMA_STOREES21_S23_S23_EEEvvEEEEvNT_6ParamsE:
        .type           _ZN7cutlass13device_kernelINS_4gemm6kernel13GemmUniversalIN4cute5tupleIJiiiiEEENS1_10collective13CollectiveMmaINS1_35MainloopSm100TmaUmmaWarpSpecializedILi2ELi2ELi4ENS5_IJNS4_1CILi1EEESB_SB_EEEEENS5_IJNSA_ILi64EEENSA_ILi128EEENSA_ILi32EEEEEENS_12float_e4m3_tENS5_IJlSB_lEEESI_SJ_NS4_8TiledMMAINS4_8MMA_AtomIJNS4_10MMA_TraitsINS4_19SM100_MMA_F8F6F4_SSEJSI_SI_fSE_SF_NS4_17integral_constantINS4_4UMMA5MajorELSQ_0EEESR_NSO_INSP_7ScaleInELSS_0EEEST_EEEEEENS4_6LayoutISC_NS5_IJNSA_ILi0EEESX_SX_EEEEENS5_IJNS4_10UnderscoreES10_S10_EEEEENS4_13SM90_TMA_LOADENS4_14ComposedLayoutINS4_7SwizzleILi1ELi4ELi3EEENS4_18smem_ptr_flag_bitsILi8EEENSW_INS5_IJNSA_ILi8EEESG_EEENS5_IJSG_SB_EEEEEEEvNS4_8identityES13_S1D_vS1E_EENS_8epilogue10collective18CollectiveEpilogueINS1G_23Sm100TmaWarpSpecializedILi2ELi2ELi32ELb0ELb0EEEJSH_NS5_IJNSW_ISE_SB_EES1L_EEESI_SJ_SI_SJ_NS1G_6fusion15FusionCallbacksIS1K_NS1N_17LinearCombinationISI_fSI_fLNS_15FloatRoundStyleE2EEESH_S1M_JEEENS4_5SM1004TMEM4LOAD26SM100_TMEM_LOAD_16dp32b32xES13_NS14_INS15_ILi2ELi4ELi3EEES18_NSW_INS5_IJS19_SE_EEENS5_IJSE_SB_EEEEEEENS4_39AutoVectorizingCopyWithAssumedAlignmentILi128EEENS4_14SM90_TMA_STOREES21_S23_S23_EEEvvEEEEvNT_6ParamsE,@function
        .size           _ZN7cutlass13device_kernelINS_4gemm6kernel13GemmUniversalIN4cute5tupleIJiiiiEEENS1_10collective13CollectiveMmaINS1_35MainloopSm100TmaUmmaWarpSpecializedILi2ELi2ELi4ENS5_IJNS4_1CILi1EEESB_SB_EEEEENS5_IJNSA_ILi64EEENSA_ILi128EEENSA_ILi32EEEEEENS_12float_e4m3_tENS5_IJlSB_lEEESI_SJ_NS4_8TiledMMAINS4_8MMA_AtomIJNS4_10MMA_TraitsINS4_19SM100_MMA_F8F6F4_SSEJSI_SI_fSE_SF_NS4_17integral_constantINS4_4UMMA5MajorELSQ_0EEESR_NSO_INSP_7ScaleInELSS_0EEEST_EEEEEENS4_6LayoutISC_NS5_IJNSA_ILi0EEESX_SX_EEEEENS5_IJNS4_10UnderscoreES10_S10_EEEEENS4_13SM90_TMA_LOADENS4_14ComposedLayoutINS4_7SwizzleILi1ELi4ELi3EEENS4_18smem_ptr_flag_bitsILi8EEENSW_INS5_IJNSA_ILi8EEESG_EEENS5_IJSG_SB_EEEEEEEvNS4_8identityES13_S1D_vS1E_EENS_8epilogue10collective18CollectiveEpilogueINS1G_23Sm100TmaWarpSpecializedILi2ELi2ELi32ELb0ELb0EEEJSH_NS5_IJNSW_ISE_SB_EES1L_EEESI_SJ_SI_SJ_NS1G_6fusion15FusionCallbacksIS1K_NS1N_17LinearCombinationISI_fSI_fLNS_15FloatRoundStyleE2EEESH_S1M_JEEENS4_5SM1004TMEM4LOAD26SM100_TMEM_LOAD_16dp32b32xES13_NS14_INS15_ILi2ELi4ELi3EEES18_NSW_INS5_IJS19_SE_EEENS5_IJSE_SB_EEEEEEENS4_39AutoVectorizingCopyWithAssumedAlignmentILi128EEENS4_14SM90_TMA_STOREES21_S23_S23_EEEvvEEEEvNT_6ParamsE,(.L_x_136 - _ZN7cutlass13device_kernelINS_4gemm6kernel13GemmUniversalIN4cute5tupleIJiiiiEEENS1_10collective13CollectiveMmaINS1_35MainloopSm100TmaUmmaWarpSpecializedILi2ELi2ELi4ENS5_IJNS4_1CILi1EEESB_SB_EEEEENS5_IJNSA_ILi64EEENSA_ILi128EEENSA_ILi32EEEEEENS_12float_e4m3_tENS5_IJlSB_lEEESI_SJ_NS4_8TiledMMAINS4_8MMA_AtomIJNS4_10MMA_TraitsINS4_19SM100_MMA_F8F6F4_SSEJSI_SI_fSE_SF_NS4_17integral_constantINS4_4UMMA5MajorELSQ_0EEESR_NSO_INSP_7ScaleInELSS_0EEEST_EEEEEENS4_6LayoutISC_NS5_IJNSA_ILi0EEESX_SX_EEEEENS5_IJNS4_10UnderscoreES10_S10_EEEEENS4_13SM90_TMA_LOADENS4_14ComposedLayoutINS4_7SwizzleILi1ELi4ELi3EEENS4_18smem_ptr_flag_bitsILi8EEENSW_INS5_IJNSA_ILi8EEESG_EEENS5_IJSG_SB_EEEEEEEvNS4_8identityES13_S1D_vS1E_EENS_8epilogue10collective18CollectiveEpilogueINS1G_23Sm100TmaWarpSpecializedILi2ELi2ELi32ELb0ELb0EEEJSH_NS5_IJNSW_ISE_SB_EES1L_EEESI_SJ_SI_SJ_NS1G_6fusion15FusionCallbacksIS1K_NS1N_17LinearCombinationISI_fSI_fLNS_15FloatRoundStyleE2EEESH_S1M_JEEENS4_5SM1004TMEM4LOAD26SM100_TMEM_LOAD_16dp32b32xES13_NS14_INS15_ILi2ELi4ELi3EEES18_NSW_INS5_IJS19_SE_EEENS5_IJSE_SB_EEEEEEENS4_39AutoVectorizingCopyWithAssumedAlignmentILi128EEENS4_14SM90_TMA_STOREES21_S23_S23_EEEvvEEEEvNT_6ParamsE)
        .other          _ZN7cutlass13device_kernelINS_4gemm6kernel13GemmUniversalIN4cute5tupleIJiiiiEEENS1_10collective13CollectiveMmaINS1_35MainloopSm100TmaUmmaWarpSpecializedILi2ELi2ELi4ENS5_IJNS4_1CILi1EEESB_SB_EEEEENS5_IJNSA_ILi64EEENSA_ILi128EEENSA_ILi32EEEEEENS_12float_e4m3_tENS5_IJlSB_lEEESI_SJ_NS4_8TiledMMAINS4_8MMA_AtomIJNS4_10MMA_TraitsINS4_19SM100_MMA_F8F6F4_SSEJSI_SI_fSE_SF_NS4_17integral_constantINS4_4UMMA5MajorELSQ_0EEESR_NSO_INSP_7ScaleInELSS_0EEEST_EEEEEENS4_6LayoutISC_NS5_IJNSA_ILi0EEESX_SX_EEEEENS5_IJNS4_10UnderscoreES10_S10_EEEEENS4_13SM90_TMA_LOADENS4_14ComposedLayoutINS4_7SwizzleILi1ELi4ELi3EEENS4_18smem_ptr_flag_bitsILi8EEENSW_INS5_IJNSA_ILi8EEESG_EEENS5_IJSG_SB_EEEEEEEvNS4_8identityES13_S1D_vS1E_EENS_8epilogue10collective18CollectiveEpilogueINS1G_23Sm100TmaWarpSpecializedILi2ELi2ELi32ELb0ELb0EEEJSH_NS5_IJNSW_ISE_SB_EES1L_EEESI_SJ_SI_SJ_NS1G_6fusion15FusionCallbacksIS1K_NS1N_17LinearCombinationISI_fSI_fLNS_15FloatRoundStyleE2EEESH_S1M_JEEENS4_5SM1004TMEM4LOAD26SM100_TMEM_LOAD_16dp32b32xES13_NS14_INS15_ILi2ELi4ELi3EEES18_NSW_INS5_IJS19_SE_EEENS5_IJSE_SB_EEEEEEENS4_39AutoVectorizingCopyWithAssumedAlignmentILi128EEENS4_14SM90_TMA_STOREES21_S23_S23_EEEvvEEEEvNT_6ParamsE,@"STO_CUDA_ENTRY STV_DEFAULT"
_ZN7cutlass13device_kernelINS_4gemm6kernel13GemmUniversalIN4cute5tupleIJiiiiEEENS1_10collective13CollectiveMmaINS1_35MainloopSm100TmaUmmaWarpSpecializedILi2ELi2ELi4ENS5_IJNS4_1CILi1EEESB_SB_EEEEENS5_IJNSA_ILi64EEENSA_ILi128EEENSA_ILi32EEEEEENS_12float_e4m3_tENS5_IJlSB_lEEESI_SJ_NS4_8TiledMMAINS4_8MMA_AtomIJNS4_10MMA_TraitsINS4_19SM100_MMA_F8F6F4_SSEJSI_SI_fSE_SF_NS4_17integral_constantINS4_4UMMA5MajorELSQ_0EEESR_NSO_INSP_7ScaleInELSS_0EEEST_EEEEEENS4_6LayoutISC_NS5_IJNSA_ILi0EEESX_SX_EEEEENS5_IJNS4_10UnderscoreES10_S10_EEEEENS4_13SM90_TMA_LOADENS4_14ComposedLayoutINS4_7SwizzleILi1ELi4ELi3EEENS4_18smem_ptr_flag_bitsILi8EEENSW_INS5_IJNSA_ILi8EEESG_EEENS5_IJSG_SB_EEEEEEEvNS4_8identityES13_S1D_vS1E_EENS_8epilogue10collective18CollectiveEpilogueINS1G_23Sm100TmaWarpSpecializedILi2ELi2ELi32ELb0ELb0EEEJSH_NS5_IJNSW_ISE_SB_EES1L_EEESI_SJ_SI_SJ_NS1G_6fusion15FusionCallbacksIS1K_NS1N_17LinearCombinationISI_fSI_fLNS_15FloatRoundStyleE2EEESH_S1M_JEEENS4_5SM1004TMEM4LOAD26SM100_TMEM_LOAD_16dp32b32xES13_NS14_INS15_ILi2ELi4ELi3EEES18_NSW_INS5_IJS19_SE_EEENS5_IJSE_SB_EEEEEEENS4_39AutoVectorizingCopyWithAssumedAlignmentILi128EEENS4_14SM90_TMA_STOREES21_S23_S23_EEEvvEEEEvNT_6ParamsE:
[----:B------:R-:W1:Y:S01]  /*0000*/  LDC R1, c[0x0][0x37c] ;  /* 0x0000df00ff017b82 */ /* 0x000e620000000800 */
[----:B------:R-:W2:Y:S01]  /*0010*/  S2R R108, SR_TID.X ;  /* 0x00000000006c7919 */ /* 0x000ea20000002100 */
[----:B------:R-:W3:Y:S01]  /*0020*/  LDCU.64 UR4, c[0x0][0x890] ;  /* 0x00011200ff0477ac */ /* 0x000ee20008000a00 */
[----:B------:R-:W-:Y:S02]  /*0030*/  PRMT R95, RZ, 0x7610, R95 ;  /* 0x00007610ff5f7816 */ /* 0x000fe4000000005f */
[----:B------:R-:W-:Y:S01]  /*0040*/  ELECT P5, URZ, PT ;  /* 0x0000000000ff782f */ /* 0x000fe200038a0000 */
[----:B------:R-:W4:Y:S01]  /*0050*/  LDCU.64 UR46, c[0x0][0x358] ;  /* 0x00006b00ff2e77ac */ /* 0x000f220008000a00 */
[----:B---3--:R-:W-:-:S04]  /*0060*/  UISETP.NE.U32.AND UP0, UPT, UR4, URZ, UPT ;  /* 0x000000ff0400728c */ /* 0x008fc8000bf05070 */
[----:B------:R-:W-:Y:S01]  /*0070*/  UISETP.NE.AND.EX UP0, UPT, UR5, URZ, UPT, UP0 ;  /* 0x000000ff0500728c */ /* 0x000fe2000bf05300 */
[----:B--2---:R-:W-:-:S05]  /*0080*/  SHF.R.U32.HI R101, RZ, 0x5, R108 ;  /* 0x00000005ff657819 */ /* 0x004fca000001166c */
[----:B------:R-:W2:Y:S02]  /*0090*/  SHFL.IDX PT, R0, R101, RZ, 0x1f ;  /* 0x00001fff65007589 */ /* 0x000ea400000e0000 */
[----:B--2---:R-:W-:Y:S01]  /*00a0*/  R2UR UR8, R0 ;  /* 0x00000000000872ca */ /* 0x004fe200000e0000 */
[----:B-1--4-:R-:W-:-:S14]  /*00b0*/  BRA.U UP0, `(.L_x_0) ;  /* 0x00000001002c7547 */ /* 0x012fdc000b800000 */
[----:B------:R-:W1:Y:S02]  /*00c0*/  LDCU.64 UR6, c[0x0][0x888] ;  /* 0x00011100ff0677ac */ /* 0x000e640008000a00 */
[----:B-1----:R-:W-:-:S04]  /*00d0*/  UISETP.NE.U32.AND UP0, UPT, UR6, URZ, UPT ;  /* 0x000000ff0600728c */ /* 0x002fc8000bf05070 */
[----:B------:R-:W-:-:S09]  /*00e0*/  UISETP.NE.AND.EX UP0, UPT, UR7, URZ, UPT, UP0 ;  /* 0x000000ff0700728c */ /* 0x000fd2000bf05300 */
[----:B------:R-:W-:Y:S05]  /*00f0*/  BRA.U !UP0, `(.L_x_1) ;  /* 0x0000000108107547 */ /* 0x000fea000b800000 */
[----:B------:R-:W1:Y:S02]  /*0100*/  LDC.64 R2, c[0x0][0x888] ;  /* 0x00022200ff027b82 */ /* 0x000e640000000a00 */
[----:B-1----:R1:W5:Y:S01]  /*0110*/  LDG.E R49, desc[UR46][R2.64] ;  /* 0x0000002e02317981 */ /* 0x002362000c1e1900 */
[----:B------:R-:W-:Y:S01]  /*0120*/  HFMA2 R95, -RZ, RZ, 0, 5.9604644775390625e-08 ;  /* 0x00000001ff5f7431 */ /* 0x000fe200000001ff */
[----:B------:R-:W-:Y:S05]  /*0130*/  BRA `(.L_x_0) ;  /* 0x00000000000c7947 */ /* 0x000fea0003800000 */
.L_x_1:
[----:B------:R-:W1:Y:S01]  /*0140*/  LDCU UR6, c[0x0][0x880] ;  /* 0x00011000ff0677ac */ /* 0x000e620008000800 */
[----:B------:R-:W-:Y:S01]  /*0150*/  HFMA2 R95, -RZ, RZ, 0, 5.9604644775390625e-08 ;  /* 0x00000001ff5f7431 */ /* 0x000fe200000001ff */
[----:B-1----:R-:W-:-:S07]  /*0160*/  MOV R49, UR6 ;  /* 0x0000000600317c02 */ /* 0x002fce0008000f00 */
.L_x_0:
[----:B------:R-:W2:Y:S02]  /*0170*/  LDCU.64 UR6, c[0x0][0x8b0] ;  /* 0x00011600ff0677ac */ /* 0x000ea40008000a00 */
[----:B--2---:R-:W-:-:S04]  /*0180*/  UISETP.NE.U32.AND UP0, UPT, UR6, URZ, UPT ;  /* 0x000000ff0600728c */ /* 0x004fc8000bf05070 */
[----:B------:R-:W-:-:S09]  /*0190*/  UISETP.NE.AND.EX UP0, UPT, UR7, URZ, UPT, UP0 ;  /* 0x000000ff0700728c */ /* 0x000fd2000bf05300 */
[----:B------:R-:W-:Y:S05]  /*01a0*/  BRA.U UP0, `(.L_x_2) ;  /* 0x0000000100247547 */ /* 0x000fea000b800000 */
[----:B------:R-:W2:Y:S02]  /*01b0*/  LDCU.64 UR6, c[0x0][0x8a8] ;  /* 0x00011500ff0677ac */ /* 0x000ea40008000a00 */
[----:B--2---:R-:W-:-:S04]  /*01c0*/  UISETP.NE.U32.AND UP0, UPT, UR6, URZ, UPT ;  /* 0x000000ff0600728c */ /* 0x004fc8000bf05070 */
[----:B------:R-:W-:-:S09]  /*01d0*/  UISETP.NE.AND.EX UP0, UPT, UR7, URZ, UPT, UP0 ;  /* 0x000000ff0700728c */ /* 0x000fd2000bf05300 */
[----:B------:R-:W-:Y:S05]  /*01e0*/  BRA.U !UP0, `(.L_x_3) ;  /* 0x00000001080c7547 */ /* 0x000fea000b800000 */
[----:B-1----:R-:W1:Y:S02]  /*01f0*/  LDC.64 R2, c[0x0][0x8a8] ;  /* 0x00022a00ff027b82 */ /* 0x002e640000000a00 */
[----:B-1----:R2:W5:Y:S01]  /*0200*/  LDG.E R47, desc[UR46][R2.64] ;  /* 0x0000002e022f7981 */ /* 0x002562000c1e1900 */
[----:B------:R-:W-:Y:S05]  /*0210*/  BRA `(.L_x_2) ;  /* 0x0000000000087947 */ /* 0x000fea0003800000 */
.L_x_3:
[----:B------:R-:W2:Y:S02]  /*0220*/  LDCU UR6, c[0x0][0x8a0] ;  /* 0x00011400ff0677ac */ /* 0x000ea40008000800 */
[----:B--2---:R-:W-:Y:S02]  /*0230*/  MOV R47, UR6 ;  /* 0x00000006002f7c02 */ /* 0x004fe40008000f00 */
.L_x_2:
[----:B------:R-:W-:Y:S01]  /*0240*/  IMAD.U32 R0, RZ, RZ, UR8 ;  /* 0x00000008ff007e24 */ /* 0x000fe2000f8e00ff */
[----:B------:R-:W-:Y:S04]  /*0250*/  BSSY.RECONVERGENT B0, `(.L_x_4) ;  /* 0x000000c000007945 */ /* 0x000fe80003800200 */
[C---:B------:R-:W-:Y:S02]  /*0260*/  ISETP.NE.OR P1, PT, R0.reuse, 0x1, !P5 ;  /* 0x000000010000780c */ /* 0x040fe40006f25670 */
[----:B------:R-:W-:-:S11]  /*0270*/  ISETP.NE.OR P0, PT, R0, 0x3, !P5 ;  /* 0x000000030000780c */ /* 0x000fd60006f05670 */
[----:B------:R-:W-:Y:S05]  /*0280*/  @P1 BRA `(.L_x_5) ;  /* 0x0000000000201947 */ /* 0x000fea0003800000 */
[----:B------:R-:W3:Y:S02]  /*0290*/  LDCU.64 UR6, c[0x0][0x348] ;  /* 0x00006900ff0677ac */ /* 0x000ee40008000a00 */
[----:B---3--:R-:W-:Y:S02]  /*02a0*/  UIADD3 UR10, UP1, UPT, UR6, 0x80, URZ ;  /* 0x00000080060a7890 */ /* 0x008fe4000ff3e0ff */
[----:B------:R-:W-:Y:S02]  /*02b0*/  UIADD3 UR6, UP0, UPT, UR6, 0x180, URZ ;  /* 0x0000018006067890 */ /* 0x000fe4000ff1e0ff */
[----:B------:R-:W-:Y:S02]  /*02c0*/  UIADD3.X UR11, UPT, UPT, URZ, UR7, URZ, UP1, !UPT ;  /* 0x00000007ff0b7290 */ /* 0x000fe40008ffe4ff */
[----:B------:R-:W-:-:S07]  /*02d0*/  UIADD3.X UR7, UPT, UPT, URZ, UR7, URZ, UP0, !UPT ;  /* 0x00000007ff077290 */ /* 0x000fce00087fe4ff */
[----:B------:R3:W-:Y:S02]  /*02e0*/  UTMACCTL.PF [UR10] ;  /* 0x000000000a0079b9 */ /* 0x0007e40008040000 */
[----:B------:R3:W-:Y:S02]  /*02f0*/  UTMACCTL.PF [UR6] ;  /* 0x00000000060079b9 */ /* 0x0007e40008040000 */
[----:B---3--:R-:W-:Y:S01]  /*0300*/  NOP ;  /* 0x0000000000007918 */ /* 0x008fe20000000000 */
.L_x_5:
[----:B------:R-:W-:Y:S05]  /*0310*/  BSYNC.RECONVERGENT B0 ;  /* 0x0000000000007941 */ /* 0x000fea0003800200 */
.L_x_4:
[----:B------:R-:W-:Y:S04]  /*0320*/  BSSY.RECONVERGENT B0, `(.L_x_6) ;  /* 0x000000a000007945 */ /* 0x000fe80003800200 */
        /* <DEDUP_REMOVED lines=9> */
.L_x_7:
[----:B------:R-:W-:Y:S05]  /*03c0*/  BSYNC.RECONVERGENT B0 ;  /* 0x0000000000007941 */ /* 0x000fea0003800200 */
.L_x_6:
[----:B------:R-:W3:Y:S01]  /*03d0*/  LDCU.64 UR6, c[0x0][0x888] ;  /* 0x00011100ff0677ac */ /* 0x000ee20008000a00 */
[----:B------:R-:W-:Y:S02]  /*03e0*/  UISETP.EQ.U32.AND UP1, UPT, UR4, URZ, UPT ;  /* 0x000000ff0400728c */ /* 0x000fe4000bf22070 */
[----:B------:R-:W-:Y:S02]  /*03f0*/  UPLOP3.LUT UP2, UPT, UPT, UPT, UPT, 0x80, 0x8 ;  /* 0x000000000008789c */ /* 0x000fe40003f4f070 */
[----:B---3--:R-:W-:-:S04]  /*0400*/  UISETP.NE.U32.AND UP0, UPT, UR6, URZ, UPT ;  /* 0x000000ff0600728c */ /* 0x008fc8000bf05070 */
[----:B------:R-:W-:-:S04]  /*0410*/  UISETP.NE.AND.EX UP0, UPT, UR7, URZ, UPT, UP0 ;  /* 0x000000ff0700728c */ /* 0x000fc8000bf05300 */
[----:B------:R-:W-:-:S04]  /*0420*/  UISETP.EQ.OR.EX UP3, UPT, UR5, URZ, !UP0, UP1 ;  /* 0x000000ff0500728c */ /* 0x000fc8000c762710 */
[----:B------:R-:W-:-:S05]  /*0430*/  UP2UR UR50, UPR, URZ, 0x8 ;  /* 0x00000008ff327883 */ /* 0x000fca0008000000 */
[----:B------:R-:W-:Y:S07]  /*0440*/  BRA.U !UP3, `(.L_x_8) ;  /* 0x000000010b207547 */ /* 0x000fee000b800000 */
[----:B------:R-:W-:Y:S01]  /*0450*/  UISETP.NE.U32.AND UP2, UPT, UR4, URZ, UPT ;  /* 0x000000ff0400728c */ /* 0x000fe2000bf45070 */
[----:B-----5:R-:W-:Y:S01]  /*0460*/  FSETP.NEU.AND P0, PT, R49, RZ, PT ;  /* 0x000000ff3100720b */ /* 0x020fe20003f0d000 */
[----:B------:R-:W-:Y:S02]  /*0470*/  USEL UR4, URZ, 0xffffffff, UP0 ;  /* 0xffffffffff047887 */ /* 0x000fe40008000000 */
[----:B------:R-:W-:-:S10]  /*0480*/  UISETP.NE.AND.EX UP2, UPT, UR5, URZ, UPT, UP2 ;  /* 0x000000ff0500728c */ /* 0x000fd4000bf45320 */
[----:B------:R-:W-:Y:S01]  /*0490*/  VOTEU.ANY UP1, P0 ;  /* 0x0000000000ff7886 */ /* 0x000fe20000020100 */
[----:B------:R-:W-:-:S04]  /*04a0*/  @!UP2 USEL UR4, URZ, 0xffffffff, UP1 ;  /* 0xffffffffff04a887 */ /* 0x000fc80008800000 */
[----:B------:R-:W-:-:S04]  /*04b0*/  ULOP3.LUT UR4, UR4, 0x1, URZ, 0xc0, !UPT ;  /* 0x0000000104047892 */ /* 0x000fc8000f8ec0ff */
[----:B------:R-:W-:-:S11]  /*04c0*/  UISETP.NE.U32.AND UP2, UPT, UR4, 0x1, UPT ;  /* 0x000000010400788c */ /* 0x000fd6000bf45070 */
.L_x_8:
[----:B-12---:R-:W1:Y:S01]  /*04d0*/  SHFL.IDX PT, R2, R101, RZ, 0x1f ;  /* 0x00001fff65027589 */ /* 0x006e6200000e0000 */
[----:B------:R-:W-:-:S04]  /*04e0*/  UISETP.NE.AND UP1, UPT, UR8, 0x2, UPT ;  /* 0x000000020800788c */ /* 0x000fc8000bf25270 */
[----:B------:R-:W-:Y:S01]  /*04f0*/  USEL UR6, URZ, 0x1, UP1 ;  /* 0x00000001ff067887 */ /* 0x000fe20008800000 */
[----:B-1----:R-:W-:-:S13]  /*0500*/  ISETP.NE.AND P0, PT, R2, RZ, PT ;  /* 0x000000ff0200720c */ /* 0x002fda0003f05270 */
[----:B------:R-:W-:Y:S05]  /*0510*/  @P0 BRA `(.L_x_9) ;  /* 0x0000000000380947 */ /* 0x000fea0003800000 */
[----:B------:R-:W1:Y:S01]  /*0520*/  S2UR UR5, SR_CgaCtaId ;  /* 0x00000000000579c3 */ /* 0x000e620000008800 */
[----:B------:R-:W-:Y:S01]  /*0530*/  UMOV UR7, 0x400 ;  /* 0x0000040000077882 */ /* 0x000fe20000000000 */
[----:B------:R-:W-:Y:S01]  /*0540*/  UMOV UR4, 0x1 ;  /* 0x0000000100047882 */ /* 0x000fe20000000000 */
[----:B------:R-:W-:Y:S01]  /*0550*/  ELECT P0, URZ, PT ;  /* 0x0000000000ff782f */ /* 0x000fe20003800000 */
[----:B------:R-:W-:-:S04]  /*0560*/  UIADD3 UR10, UPT, UPT, -UR4, 0x100000, URZ ;  /* 0x00100000040a7890 */ /* 0x000fc8000fffe1ff */
[----:B------:R-:W-:Y:S02]  /*0570*/  USHF.L.U32 UR11, UR10, 0xb, URZ ;  /* 0x0000000b0a0b7899 */ /* 0x000fe400080006ff */
[----:B------:R-:W-:Y:S02]  /*0580*/  USHF.L.U32 UR10, UR10, 0x1, URZ ;  /* 0x000000010a0a7899 */ /* 0x000fe400080006ff */
[----:B-1----:R-:W-:Y:S01]  /*0590*/  ULEA UR5, UR5, UR7, 0x18 ;  /* 0x0000000705057291 */ /* 0x002fe2000f8ec0ff */
[----:B------:R-:W1:Y:S11]  /*05a0*/  FENCE.VIEW.ASYNC.S ;  /* 0x00000000000073c6 */ /* 0x000e760000000000 */
[----:B-1----:R1:W2:Y:S01]  /*05b0*/  SYNCS.EXCH.64 URZ, [UR5], UR10 ;  /* 0x0000000a05ff75b2 */ /* 0x0022a20008000100 */
[----:B------:R1:W3:Y:S01]  /*05c0*/  SYNCS.EXCH.64 URZ, [UR5+0x10], UR10 ;  /* 0x0000100a05ff75b2 */ /* 0x0002e20008000100 */
[----:B------:R1:W4:Y:S01]  /*05d0*/  SYNCS.EXCH.64 URZ, [UR5+0x8], UR10 ;  /* 0x0000080a05ff75b2 */ /* 0x0003220008000100 */
[----:B------:R1:W1:Y:S01]  /*05e0*/  SYNCS.EXCH.64 URZ, [UR5+0x18], UR10 ;  /* 0x0000180a05ff75b2 */ /* 0x0002620008000100 */
[----:B------:R-:W-:Y:S01]  /*05f0*/  NOP ;  /* 0x0000000000007918 */ /* 0x000fe20000000000 */
.L_x_9:
[----:B------:R-:W2:Y:S01]  /*0600*/  SHFL.IDX PT, R2, R101, RZ, 0x1f ;  /* 0x00001fff65027589 */ /* 0x000ea200000e0000 */
[----:B------:R-:W-:Y:S01]  /*0610*/  NOP ;  /* 0x0000000000007918 */ /* 0x000fe20000000000 */
[----:B--2---:R-:W-:-:S13]  /*0620*/  ISETP.NE.AND P0, PT, R2, 0x1, PT ;  /* 0x000000010200780c */ /* 0x004fda0003f05270 */
[----:B------:R-:W-:Y:S05]  /*0630*/  @P0 BRA `(.L_x_10) ;  /* 0x0000000000480947 */ /* 0x000fea0003800000 */
[----:B------:R-:W2:Y:S01]  /*0640*/  S2UR UR7, SR_CgaCtaId ;  /* 0x00000000000779c3 */ /* 0x000ea20000008800 */
[----:B------:R-:W-:Y:S01]  /*0650*/  UMOV UR9, 0x400 ;  /* 0x0000040000097882 */ /* 0x000fe20000000000 */
[----:B-1----:R-:W-:Y:S01]  /*0660*/  UMOV UR5, 0x20 ;  /* 0x0000002000057882 */ /* 0x002fe20000000000 */
[----:B------:R-:W-:Y:S01]  /*0670*/  UMOV UR4, 0x80 ;  /* 0x0000008000047882 */ /* 0x000fe20000000000 */
[----:B------:R-:W-:-:S04]  /*0680*/  UIADD3 UR10, UPT, UPT, -UR5, 0x100000, URZ ;  /* 0x00100000050a7890 */ /* 0x000fc8000fffe1ff */
[----:B------:R-:W-:Y:S02]  /*0690*/  USHF.L.U32 UR11, UR10, 0xb, URZ ;  /* 0x0000000b0a0b7899 */ /* 0x000fe400080006ff */
[----:B------:R-:W-:Y:S02]  /*06a0*/  USHF.L.U32 UR10, UR10, 0x1, URZ ;  /* 0x000000010a0a7899 */ /* 0x000fe400080006ff */
[----:B------:R-:W-:-:S04]  /*06b0*/  UIADD3 UR4, UPT, UPT, -UR4, 0x100000, URZ ;  /* 0x0010000004047890 */ /* 0x000fc8000fffe1ff */
[----:B------:R-:W-:Y:S02]  /*06c0*/  USHF.L.U32 UR5, UR4, 0xb, URZ ;  /* 0x0000000b04057899 */ /* 0x000fe400080006ff */
[----:B------:R-:W-:Y:S01]  /*06d0*/  USHF.L.U32 UR4, UR4, 0x1, URZ ;  /* 0x0000000104047899 */ /* 0x000fe200080006ff */
[----:B------:R-:W-:Y:S01]  /*06e0*/  ELECT P0, URZ, PT ;  /* 0x0000000000ff782f */ /* 0x000fe20003800000 */
[----:B--2---:R-:W-:Y:S01]  /*06f0*/  ULEA UR7, UR7, UR9, 0x18 ;  /* 0x0000000907077291 */ /* 0x004fe2000f8ec0ff */
[----:B------:R-:W1:Y:S11]  /*0700*/  FENCE.VIEW.ASYNC.S ;  /* 0x00000000000073c6 */ /* 0x000e760000000000 */
[----:B-1----:R2:W1:Y:S01]  /*0710*/  SYNCS.EXCH.64 URZ, [UR7+0x20], UR10 ;  /* 0x0000200a07ff75b2 */ /* 0x0024620008000100 */
[----:B------:R2:W1:Y:S01]  /*0720*/  SYNCS.EXCH.64 URZ, [UR7+0x30], UR4 ;  /* 0x0000300407ff75b2 */ /* 0x0004620008000100 */
[----:B------:R2:W1:Y:S01]  /*0730*/  SYNCS.EXCH.64 URZ, [UR7+0x28], UR10 ;  /* 0x0000280a07ff75b2 */ /* 0x0004620008000100 */
[----:B------:R2:W1:Y:S02]  /*0740*/  SYNCS.EXCH.64 URZ, [UR7+0x38], UR4 ;  /* 0x0000380407ff75b2 */ /* 0x0004640008000100 */
[----:B--2---:R-:W-:Y:S01]  /*0750*/  NOP ;  /* 0x0000000000007918 */ /* 0x004fe20000000000 */
.L_x_10:
[----:B------:R-:W2:Y:S01]  /*0760*/  SHFL.IDX PT, R2, R101, RZ, 0x1f ;  /* 0x00001fff65027589 */ /* 0x000ea200000e0000 */
[----:B------:R-:W-:Y:S01]  /*0770*/  NOP ;  /* 0x0000000000007918 */ /* 0x000fe20000000000 */
[----:B--2---:R-:W-:-:S13]  /*0780*/  ISETP.NE.AND P0, PT, R2, 0x3, PT ;  /* 0x000000030200780c */ /* 0x004fda0003f05270 */
[----:B------:R-:W-:Y:S05]  /*0790*/  @P0 BRA `(.L_x_11) ;  /* 0x0000000000300947 */ /* 0x000fea0003800000 */
[----:B-1----:R-:W1:Y:S01]  /*07a0*/  S2UR UR5, SR_CgaCtaId ;  /* 0x00000000000579c3 */ /* 0x002e620000008800 */
        /* <DEDUP_REMOVED lines=8> */
[----:B-1----:R2:W1:Y:S01]  /*0830*/  SYNCS.EXCH.64 URZ, [UR5+0x40], UR10 ;  /* 0x0000400a05ff75b2 */ /* 0x0024620008000100 */
[----:B------:R2:W1:Y:S02]  /*0840*/  SYNCS.EXCH.64 URZ, [UR5+0x48], UR10 ;  /* 0x0000480a05ff75b2 */ /* 0x0004640008000100 */
[----:B--2---:R-:W-:Y:S01]  /*0850*/  NOP ;  /* 0x0000000000007918 */ /* 0x004fe20000000000 */
.L_x_11:
[----:B------:R-:W2:Y:S01]  /*0860*/  SHFL.IDX PT, R2, R101, RZ, 0x1f ;  /* 0x00001fff65027589 */ /* 0x000ea200000e0000 */
[----:B------:R-:W-:Y:S01]  /*0870*/  NOP ;  /* 0x0000000000007918 */ /* 0x000fe20000000000 */
[----:B--2---:R-:W-:-:S13]  /*0880*/  ISETP.NE.AND P0, PT, R2, 0x4, PT ;  /* 0x000000040200780c */ /* 0x004fda0003f05270 */
[----:B------:R-:W-:Y:S05]  /*0890*/  @P0 BRA `(.L_x_12) ;  /* 0x00000000004c0947 */ /* 0x000fea0003800000 */
[----:B-1----:R-:W1:Y:S01]  /*08a0*/  S2UR UR5, SR_CgaCtaId ;  /* 0x00000000000579c3 */ /* 0x002e620000008800 */
[----:B------:R-:W-:Y:S01]  /*08b0*/  UMOV UR9, 0x100 ;  /* 0x0000010000097882 */ /* 0x000fe20000000000 */
[----:B------:R-:W-:Y:S01]  /*08c0*/  UMOV UR7, 0x400 ;  /* 0x0000040000077882 */ /* 0x000fe20000000000 */
[----:B------:R-:W-:Y:S01]  /*08d0*/  USEL UR9, UR9, 0xe0, UP2 ;  /* 0x000000e009097887 */ /* 0x000fe20009000000 */
[----:B------:R-:W-:Y:S01]  /*08e0*/  UMOV UR4, 0x1 ;  /* 0x0000000100047882 */ /* 0x000fe20000000000 */
[----:B------:R-:W-:Y:S01]  /*08f0*/  ELECT P0, URZ, PT ;  /* 0x0000000000ff782f */ /* 0x000fe20003800000 */
[----:B------:R-:W-:-:S04]  /*0900*/  UIADD3 UR10, UPT, UPT, -UR4, 0x100000, URZ ;  /* 0x00100000040a7890 */ /* 0x000fc8000fffe1ff */
[----:B------:R-:W-:Y:S02]  /*0910*/  USHF.L.U32 UR11, UR10, 0xb, URZ ;  /* 0x0000000b0a0b7899 */ /* 0x000fe400080006ff */
[----:B------:R-:W-:Y:S02]  /*0920*/  USHF.L.U32 UR10, UR10, 0x1, URZ ;  /* 0x000000010a0a7899 */ /* 0x000fe400080006ff */
[----:B------:R-:W-:-:S04]  /*0930*/  UIADD3 UR12, UPT, UPT, -UR9, 0x100000, URZ ;  /* 0x00100000090c7890 */ /* 0x000fc8000fffe1ff */
[----:B------:R-:W-:Y:S02]  /*0940*/  USHF.L.U32 UR13, UR12, 0xb, URZ ;  /* 0x0000000b0c0d7899 */ /* 0x000fe400080006ff */
[----:B------:R-:W-:Y:S02]  /*0950*/  USHF.L.U32 UR12, UR12, 0x1, URZ ;  /* 0x000000010c0c7899 */ /* 0x000fe400080006ff */
[----:B-1----:R-:W-:Y:S01]  /*0960*/  ULEA UR5, UR5, UR7, 0x18 ;  /* 0x0000000705057291 */ /* 0x002fe2000f8ec0ff */
[----:B------:R-:W1:Y:S11]  /*0970*/  FENCE.VIEW.ASYNC.S ;  /* 0x00000000000073c6 */ /* 0x000e760000000000 */
[----:B-1----:R2:W1:Y:S01]  /*0980*/  SYNCS.EXCH.64 URZ, [UR5+0x50], UR10 ;  /* 0x0000500a05ff75b2 */ /* 0x0024620008000100 */
[----:B------:R2:W1:Y:S01]  /*0990*/  SYNCS.EXCH.64 URZ, [UR5+0x60], UR12 ;  /* 0x0000600c05ff75b2 */ /* 0x0004620008000100 */
[----:B------:R2:W1:Y:S01]  /*09a0*/  SYNCS.EXCH.64 URZ, [UR5+0x58], UR10 ;  /* 0x0000580a05ff75b2 */ /* 0x0004620008000100 */
[----:B------:R2:W1:Y:S02]  /*09b0*/  SYNCS.EXCH.64 URZ, [UR5+0x68], UR12 ;  /* 0x0000680c05ff75b2 */ /* 0x0004640008000100 */
[----:B--2---:R-:W-:Y:S01]  /*09c0*/  NOP ;  /* 0x0000000000007918 */ /* 0x004fe20000000000 */
.L_x_12:
        /* <DEDUP_REMOVED lines=20> */
[----:B------:R2:W1:Y:S01]  /*0b10*/  SYNCS.EXCH.64 URZ, [UR7+0x98], UR4 ;  /* 0x0000980407ff75b2 */ /* 0x0004620008000100 */
[----:B------:R2:W1:Y:S01]  /*0b20*/  SYNCS.EXCH.64 URZ, [UR7+0x80], UR10 ;  /* 0x0000800a07ff75b2 */ /* 0x0004620008000100 */
[----:B------:R2:W1:Y:S01]  /*0b30*/  SYNCS.EXCH.64 URZ, [UR7+0xa0], UR4 ;  /* 0x0000a00407ff75b2 */ /* 0x0004620008000100 */
[----:B------:R2:W1:Y:S01]  /*0b40*/  SYNCS.EXCH.64 URZ, [UR7+0x88], UR10 ;  /* 0x0000880a07ff75b2 */ /* 0x0004620008000100 */
[----:B------:R2:W1:Y:S02]  /*0b50*/  SYNCS.EXCH.64 URZ, [UR7+0xa8], UR4 ;  /* 0x0000a80407ff75b2 */ /* 0x0004640008000100 */
[----:B--2---:R-:W-:Y:S01]  /*0b60*/  NOP ;  /* 0x0000000000007918 */ /* 0x004fe20000000000 */
.L_x_13:
        /* <DEDUP_REMOVED lines=18> */
.L_x_14:
[----:B-1----:R-:W1:Y:S01]  /*0c90*/  S2UR UR5, SR_CTAID.X ;  /* 0x00000000000579c3 */ /* 0x002e620000002500 */
[----:B------:R-:W-:-:S05]  /*0ca0*/  CS2R.32 R96, SR_CgaSize ;  /* 0x0000000000607805 */ /* 0x000fca0000008a00 */
[----:B------:R-:W-:-:S05]  /*0cb0*/  IMAD R96, R96, -0xa0, RZ ;  /* 0xffffff6060607824 */ /* 0x000fca00078e02ff */
[----:B------:R-:W-:-:S14]  /*0cc0*/  R2UR UR9, R96 ;  /* 0x00000000600972ca */ /* 0x000fdc00000e0000 */
[----:B------:R-:W2:Y:S01]  /*0cd0*/  LDCU UR9, c[0x0][UR9+0x2b0] ;  /* 0x00005600090977ac */ /* 0x000ea20008000800 */
[----:B------:R-:W-:Y:S01]  /*0ce0*/  NOP ;  /* 0x0000000000007918 */ /* 0x000fe20000000000 */
[----:B------:R-:W-:-:S05]  /*0cf0*/  CS2R.32 R96, SR_CgaSize ;  /* 0x0000000000607805 */ /* 0x000fca0000008a00 */
[----:B------:R-:W-:-:S05]  /*0d00*/  IMAD R96, R96, -0xa0, RZ ;  /* 0xffffff6060607824 */ /* 0x000fca00078e02ff */
[----:B------:R-:W-:-:S14]  /*0d10*/  R2UR UR7, R96 ;  /* 0x00000000600772ca */ /* 0x000fdc00000e0000 */
[----:B------:R-:W3:Y:S01]  /*0d20*/  LDCU UR7, c[0x0][UR7+0x2b4] ;  /* 0x00005680070777ac */ /* 0x000ee20008000800 */
[----:B------:R-:W4:Y:S08]  /*0d30*/  S2UR UR4, SR_CTAID.Y ;  /* 0x00000000000479c3 */ /* 0x000f300000002600 */
[----:B------:R-:W3:Y:S01]  /*0d40*/  LDC R9, c[0x0][0xb24] ;  /* 0x0002c900ff097b82 */ /* 0x000ee20000000800 */
[----:B-1----:R-:W-:-:S02]  /*0d50*/  I2FP.F32.U32 R4, UR5 ;  /* 0x0000000500047c45 */ /* 0x002fc40008201000 */
[----:B------:R-:W-:-:S05]  /*0d60*/  CS2R.32 R5, SR_CgaSize ;  /* 0x0000000000057805 */ /* 0x000fca0000008a00 */
[----:B------:R-:W-:-:S06]  /*0d70*/  IMAD R5, R5, -0xa0, RZ ;  /* 0xffffff6005057824 */ /* 0x000fcc00078e02ff */
[----:B------:R-:W1:Y:S01]  /*0d80*/  LDC R5, c[0x0][R5+0x2a0] ;  /* 0x0000a80005057b82 */ /* 0x000e620000000800 */
[----:B------:R-:W-:Y:S01]  /*0d90*/  MOV R21, UR5 ;  /* 0x0000000500157c02 */ /* 0x000fe20008000f00 */
[----:B--2---:R-:W-:Y:S01]  /*0da0*/  FMUL R4, R4, UR9 ;  /* 0x0000000904047c20 */ /* 0x004fe20008400000 */
[----:B----4-:R-:W-:Y:S02]  /*0db0*/  I2FP.F32.U32 R2, UR4 ;  /* 0x0000000400027c45 */ /* 0x010fe40008201000 */
[----:B------:R-:W-:-:S05]  /*0dc0*/  CS2R.32 R3, SR_CgaSize ;  /* 0x0000000000037805 */ /* 0x000fca0000008a00 */
[----:B------:R-:W-:-:S06]  /*0dd0*/  IMAD R3, R3, -0xa0, RZ ;  /* 0xffffff6003037824 */ /* 0x000fcc00078e02ff */
[----:B------:R-:W2:Y:S01]  /*0de0*/  LDC R3, c[0x0][R3+0x2a4] ;  /* 0x0000a90003037b82 */ /* 0x000ea20000000800 */
[----:B------:R-:W4:Y:S01]  /*0df0*/  F2I.U32.TRUNC.NTZ R96, R4 ;  /* 0x0000000400607305 */ /* 0x000f22000020f000 */
[----:B------:R-:W-:Y:S01]  /*0e00*/  MOV R20, UR4 ;  /* 0x0000000400147c02 */ /* 0x000fe20008000f00 */
[----:B---3--:R-:W-:-:S05]  /*0e10*/  FMUL R2, R2, UR7 ;  /* 0x0000000702027c20 */ /* 0x008fca0008400000 */
[----:B------:R-:W-:Y:S01]  /*0e20*/  BAR.SYNC.DEFER_BLOCKING 0x0 ;  /* 0x0000000000007b1d */ /* 0x000fe20000010000 */
[----:B------:R-:W-:-:S05]  /*0e30*/  ISETP.GE.AND P0, PT, R9, 0x1, PT ;  /* 0x000000010900780c */ /* 0x000fca0003f06270 */
[----:B------:R-:W3:Y:S02]  /*0e40*/  F2I.U32.TRUNC.NTZ R94, R2 ;  /* 0x00000002005e7305 */ /* 0x000ee4000020f000 */
[----:B------:R-:W2:Y:S01]  /*0e50*/  S2UR UR36, SR_CTAID.Z ;  /* 0x00000000002479c3 */ /* 0x000ea20000002700 */
[----:B----4-:R-:W-:-:S05]  /*0e60*/  IADD3 R96, PT, PT, -R96, RZ, RZ ;  /* 0x000000ff60607210 */ /* 0x010fca0007ffe1ff */
[----:B-1----:R-:W-:Y:S01]  /*0e70*/  IMAD R96, R5, R96, UR5 ;  /* 0x0000000505607e24 */ /* 0x002fe2000f8e0260 */
[----:B---3--:R-:W-:-:S05]  /*0e80*/  IADD3 R94, PT, PT, -R94, RZ, RZ ;  /* 0x000000ff5e5e7210 */ /* 0x008fca0007ffe1ff */
[----:B--2---:R-:W-:Y:S01]  /*0e90*/  IMAD R94, R3, R94, UR4 ;  /* 0x00000004035e7e24 */ /* 0x004fe2000f8e025e */
[----:B------:R-:W-:Y:S06]  /*0ea0*/  @!P0 BRA `(.L_x_15) ;  /* 0x0000000000b88947 */ /* 0x000fec0003800000 */
[----:B------:R-:W1:Y:S01]  /*0eb0*/  LDC.64 R4, c[0x0][0xb18] ;  /* 0x0002c600ff047b82 */ /* 0x000e620000000a00 */
[----:B------:R-:W-:-:S07]  /*0ec0*/  ISETP.NE.AND P0, PT, R9, 0x1, PT ;  /* 0x000000010900780c */ /* 0x000fce0003f05270 */
[----:B------:R-:W2:Y:S08]  /*0ed0*/  LDC R10, c[0x0][0xb0c] ;  /* 0x0002c300ff0a7b82 */ /* 0x000eb00000000800 */
[----:B------:R-:W3:Y:S08]  /*0ee0*/  LDC R11, c[0x0][0x370] ;  /* 0x0000dc00ff0b7b82 */ /* 0x000ef00000000800 */
[----:B------:R-:W4:Y:S01]  /*0ef0*/  LDC R12, c[0x0][0x374] ;  /* 0x0000dd00ff0c7b82 */ /* 0x000f220000000800 */
[----:B-1----:R-:W-:-:S07]  /*0f00*/  ISETP.NE.AND P1, PT, R4, 0x1, PT ;  /* 0x000000010400780c */ /* 0x002fce0003f25270 */
[----:B------:R-:W3:Y:S01]  /*0f10*/  LDC.64 R6, c[0x0][0xb10] ;  /* 0x0002c400ff067b82 */ /* 0x000ee20000000a00 */
[----:B--2---:R-:W-:-:S07]  /*0f20*/  ISETP.NE.AND P2, PT, R10, 0x1, PT ;  /* 0x000000010a00780c */ /* 0x004fce0003f45270 */
[----:B------:R-:W1:Y:S08]  /*0f30*/  LDC R8, c[0x0][0xb20] ;  /* 0x0002c800ff087b82 */ /* 0x000e700000000800 */
[----:B------:R-:W2:Y:S01]  /*0f40*/  LDC.64 R2, c[0x0][0xb28] ;  /* 0x0002ca00ff027b82 */ /* 0x000ea20000000a00 */
[----:B----4-:R-:W-:-:S04]  /*0f50*/  IMAD.HI.U32 R13, R12, R5, RZ ;  /* 0x000000050c0d7227 */ /* 0x010fc800078e00ff */
[----:B------:R-:W-:-:S04]  /*0f60*/  IMAD.HI.U32 R5, R20, R5, RZ ;  /* 0x0000000514057227 */ /* 0x000fc800078e00ff */
[----:B---3--:R-:W-:-:S04]  /*0f70*/  IMAD.HI.U32 R14, R11, R6, RZ ;  /* 0x000000060b0e7227 */ /* 0x008fc800078e00ff */
[C---:B------:R-:W-:Y:S01]  /*0f80*/  IMAD.HI.U32 R16, R21.reuse, R6, RZ ;  /* 0x0000000615107227 */ /* 0x040fe200078e00ff */
[-C--:B------:R-:W-:Y:S02]  /*0f90*/  @P2 SHF.R.U32.HI R11, RZ, R7.reuse, R14 ;  /* 0x00000007ff0b2219 */ /* 0x080fe4000001160e */
[-C--:B-1----:R-:W-:Y:S02]  /*0fa0*/  @P1 SHF.R.U32.HI R12, RZ, R8.reuse, R13 ;  /* 0x00000008ff0c1219 */ /* 0x082fe4000001160d */
[----:B------:R-:W-:Y:S02]  /*0fb0*/  SHF.R.U32.HI R5, RZ, R8, R5 ;  /* 0x00000008ff057219 */ /* 0x000fe40000011605 */
[----:B------:R-:W-:Y:S02]  /*0fc0*/  SHF.R.U32.HI R16, RZ, R7, R16 ;  /* 0x00000007ff107219 */ /* 0x000fe40000011610 */
[----:B------:R-:W-:Y:S01]  /*0fd0*/  SEL R5, R20, R5, !P1 ;  /* 0x0000000514057207 */ /* 0x000fe20004800000 */
[----:B--2---:R-:W-:Y:S01]  /*0fe0*/  IMAD.HI.U32 R14, R12, R2, RZ ;  /* 0x000000020c0e7227 */ /* 0x004fe200078e00ff */
[----:B------:R-:W-:-:S02]  /*0ff0*/  SEL R7, R21, R16, !P2 ;  /* 0x0000001015077207 */ /* 0x000fc40005000000 */
[----:B------:R-:W-:Y:S01]  /*1000*/  IADD3 R13, PT, PT, -R5, RZ, RZ ;  /* 0x000000ff050d7210 */ /* 0x000fe20007ffe1ff */
[----:B------:R-:W-:Y:S01]  /*1010*/  IMAD.HI.U32 R6, R11, R2, RZ ;  /* 0x000000020b067227 */ /* 0x000fe200078e00ff */
[----:B------:R-:W-:-:S03]  /*1020*/  @P0 SHF.R.U32.HI R12, RZ, R3, R14 ;  /* 0x00000003ff0c0219 */ /* 0x000fc6000001160e */
[----:B------:R-:W-:Y:S01]  /*1030*/  IMAD R13, R4, R13, R20 ;  /* 0x0000000d040d7224 */ /* 0x000fe200078e0214 */
[----:B------:R-:W-:Y:S01]  /*1040*/  @P0 SHF.R.U32.HI R11, RZ, R3, R6 ;  /* 0x00000003ff0b0219 */ /* 0x000fe20000011606 */
[----:B------:R-:W-:-:S04]  /*1050*/  IMAD R12, R12, R9, RZ ;  /* 0x000000090c0c7224 */ /* 0x000fc800078e02ff */
[----:B------:R-:W-:Y:S01]  /*1060*/  IMAD R6, R11, R9, RZ ;  /* 0x000000090b067224 */ /* 0x000fe200078e02ff */
[----:B------:R-:W-:-:S04]  /*1070*/  ISETP.GE.AND P1, PT, R5, R12, PT ;  /* 0x0000000c0500720c */ /* 0x000fc80003f26270 */
[----:B------:R-:W-:Y:S01]  /*1080*/  ISETP.GE.OR P1, PT, R7, R6, P1 ;  /* 0x000000060700720c */ /* 0x000fe20000f26670 */
[----:B------:R-:W-:-:S05]  /*1090*/  IMAD.HI.U32 R6, R5, R2, RZ ;  /* 0x0000000205067227 */ /* 0x000fca00078e00ff */
[----:B------:R-:W-:-:S04]  /*10a0*/  SHF.R.U32.HI R6, RZ, R3, R6 ;  /* 0x00000003ff067219 */ /* 0x000fc80000011606 */
[----:B------:R-:W-:-:S03]  /*10b0*/  SEL R6, R5, R6, !P0 ;  /* 0x0000000605067207 */ /* 0x000fc60004000000 */
[----:B------:R-:W-:Y:S01]  /*10c0*/  @!P1 IMAD.HI.U32 R8, R7, R2, RZ ;  /* 0x0000000207089227 */ /* 0x000fe200078e00ff */
[----:B------:R-:W-:-:S04]  /*10d0*/  IADD3 R2, PT, PT, -R6, RZ, RZ ;  /* 0x000000ff06027210 */ /* 0x000fc80007ffe1ff */
[----:B------:R-:W-:Y:S01]  /*10e0*/  @!P1 SHF.R.U32.HI R8, RZ, R3, R8 ;  /* 0x00000003ff089219 */ /* 0x000fe20000011608 */
[----:B------:R-:W-:-:S03]  /*10f0*/  IMAD R2, R9, R2, R5 ;  /* 0x0000000209027224 */ /* 0x000fc600078e0205 */
[----:B------:R-:W-:-:S05]  /*1100*/  @!P1 SEL R3, R7, R8, !P0 ;  /* 0x0000000807039207 */ /* 0x000fca0004000000 */
[--C-:B------:R-:W-:Y:S02]  /*1110*/  @!P1 IMAD.IADD R6, R6, 0x1, -R3.reuse ;  /* 0x0000000106069824 */ /* 0x100fe400078e0a03 */
[----:B------:R-:W-:Y:S01]  /*1120*/  @!P1 IMAD R3, R2, R11, R3 ;  /* 0x0000000b02039224 */ /* 0x000fe200078e0203 */
[----:B------:R-:W-:Y:S01]  /*1130*/  IADD3 R2, PT, PT, -R7, RZ, RZ ;  /* 0x000000ff07027210 */ /* 0x000fe20007ffe1ff */
[----:B------:R-:W-:Y:S02]  /*1140*/  @!P1 IMAD R5, R6, R9, R7 ;  /* 0x0000000906059224 */ /* 0x000fe400078e0207 */
[----:B------:R-:W-:Y:S02]  /*1150*/  @!P1 IMAD.MOV.U32 R7, RZ, RZ, R3 ;  /* 0x000000ffff079224 */ /* 0x000fe400078e0003 */
[----:B------:R-:W-:Y:S02]  /*1160*/  IMAD R2, R10, R2, R21 ;  /* 0x000000020a027224 */ /* 0x000fe400078e0215 */
[----:B------:R-:W-:-:S02]  /*1170*/  IMAD R20, R5, R4, R13 ;  /* 0x0000000405147224 */ /* 0x000fc400078e020d */
[----:B------:R-:W-:Y:S02]  /*1180*/  IMAD R21, R7, R10, R2 ;  /* 0x0000000a07157224 */ /* 0x000fe400078e0202 */
.L_x_15:
[----:B------:R-:W1:Y:S01]  /*1190*/  LDCU UR4, c[0x0][0xb30] ;  /* 0x00016600ff0477ac */ /* 0x000e620008000800 */
[----:B------:R-:W2:Y:S08]  /*11a0*/  S2UR UR37, SR_CgaCtaId ;  /* 0x00000000002579c3 */ /* 0x000eb00000008800 */
[----:B------:R-:W3:Y:S01]  /*11b0*/  LDC R40, c[0x0][0xb24] ;  /* 0x0002c900ff287b82 */ /* 0x000ee20000000800 */
[----:B-1----:R-:W-:-:S09]  /*11c0*/  UISETP.NE.AND UP1, UPT, UR4, 0x1, UPT ;  /* 0x000000010400788c */ /* 0x002fd2000bf25270 */
[----:B--2---:R-:W-:Y:S05]  /*11d0*/  BRA.U UP1, `(.L_x_16) ;  /* 0x0000000101407547 */ /* 0x004fea000b800000 */
[----:B------:R-:W1:Y:S08]  /*11e0*/  LDC.64 R4, c[0x0][0xb10] ;  /* 0x0002c400ff047b82 */ /* 0x000e700000000a00 */
[----:B------:R-:W2:Y:S08]  /*11f0*/  LDC.64 R2, c[0x0][0xb18] ;  /* 0x0002c600ff027b82 */ /* 0x000eb00000000a00 */
[----:B------:R-:W4:Y:S08]  /*1200*/  LDC R6, c[0x0][0xb20] ;  /* 0x0002c800ff067b82 */ /* 0x000f300000000800 */
[----:B------:R-:W3:Y:S01]  /*1210*/  LDC R8, c[0x0][0xb0c] ;  /* 0x0002c300ff087b82 */ /* 0x000ee20000000800 */
[----:B-1----:R-:W-:-:S05]  /*1220*/  IMAD.HI.U32 R4, R21, R4, RZ ;  /* 0x0000000415047227 */ /* 0x002fca00078e00ff */
[----:B------:R-:W-:Y:S01]  /*1230*/  SHF.R.U32.HI R4, RZ, R5, R4 ;  /* 0x00000005ff047219 */ /* 0x000fe20000011604 */
[----:B--2---:R-:W-:Y:S01]  /*1240*/  IMAD.HI.U32 R3, R20, R3, RZ ;  /* 0x0000000314037227 */ /* 0x004fe200078e00ff */
[----:B------:R-:W-:-:S04]  /*1250*/  ISETP.NE.AND P0, PT, R2, 0x1, PT ;  /* 0x000000010200780c */ /* 0x000fc80003f05270 */
[----:B----4-:R-:W-:-:S04]  /*1260*/  SHF.R.U32.HI R3, RZ, R6, R3 ;  /* 0x00000006ff037219 */ /* 0x010fc80000011603 */
[----:B------:R-:W-:Y:S02]  /*1270*/  SEL R3, R20, R3, !P0 ;  /* 0x0000000314037207 */ /* 0x000fe40004000000 */
[----:B---3--:R-:W-:-:S04]  /*1280*/  ISETP.NE.AND P1, PT, R8, 0x1, PT ;  /* 0x000000010800780c */ /* 0x008fc80003f25270 */
[----:B------:R-:W-:-:S05]  /*1290*/  SEL R4, R21, R4, !P1 ;  /* 0x0000000415047207 */ /* 0x000fca0004800000 */
[----:B------:R-:W-:Y:S02]  /*12a0*/  IMAD.IADD R5, R3, 0x1, -R4 ;  /* 0x0000000103057824 */ /* 0x000fe400078e0a04 */
[----:B------:R-:W-:Y:S02]  /*12b0*/  IMAD.IADD R3, R4, 0x1, -R3 ;  /* 0x0000000104037824 */ /* 0x000fe400078e0a03 */
[----:B------:R-:W-:Y:S02]  /*12c0*/  IMAD R21, R5, R8, R21 ;  /* 0x0000000805157224 */ /* 0x000fe400078e0215 */
[----:B------:R-:W-:-:S07]  /*12d0*/  IMAD R20, R3, R2, R20 ;  /* 0x0000000203147224 */ /* 0x000fce00078e0214 */
.L_x_16:
[----:B------:R-:W-:Y:S01]  /*12e0*/  BAR.SYNC.DEFER_BLOCKING 0x0 ;  /* 0x0000000000007b1d */ /* 0x000fe20000010000 */
[----:B------:R-:W-:Y:S01]  /*12f0*/  UISETP.NE.AND UP1, UPT, UR8, 0x2, UPT ;  /* 0x000000020800788c */ /* 0x000fe2000bf25270 */
[----:B------:R-:W-:Y:S02]  /*1300*/  ISETP.NE.OR P5, PT, R0, 0x2, !P5 ;  /* 0x000000020000780c */ /* 0x000fe40006fa5670 */
[----:B------:R-:W-:-:S06]  /*1310*/  LOP3.LUT R2, R108, 0x1f, RZ, 0xc0, !PT ;  /* 0x0000001f6c027812 */ /* 0x000fcc00078ec0ff */
[----:B------:R-:W-:Y:S05]  /*1320*/  BRA.U UP1, `(.L_x_17) ;  /* 0x0000001101187547 */ /* 0x000fea000b800000 */
[----:B------:R-:W1:Y:S01]  /*1330*/  LDCU UR13, c[0x0][0x38c] ;  /* 0x00007180ff0d77ac */ /* 0x000e620008000800 */
[----:B------:R-:W2:Y:S01]  /*1340*/  LDC R9, c[0x0][0x370] ;  /* 0x0000dc00ff097b82 */ /* 0x000ea20000000800 */
[----:B------:R-:W-:Y:S01]  /*1350*/  PLOP3.LUT P1, PT, PT, PT, UP2, 0x80, 0x8 ;  /* 0x000000000008781c */ /* 0x000fe20003f2f028 */
[----:B------:R-:W-:Y:S01]  /*1360*/  HFMA2 R12, -RZ, RZ, 0, 0 ;  /* 0x00000000ff0c7431 */ /* 0x000fe200000001ff */
[----:B------:R-:W-:Y:S01]  /*1370*/  ISETP.EQ.OR P4, PT, R2, RZ, P5 ;  /* 0x000000ff0200720c */ /* 0x000fe20002f82670 */
[----:B------:R-:W-:Y:S01]  /*1380*/  IMAD.MOV.U32 R15, RZ, RZ, 0x1 ;  /* 0x00000001ff0f7424 */ /* 0x000fe200078e00ff */
[----:B------:R-:W-:Y:S01]  /*1390*/  PLOP3.LUT P1, PT, P1, PT, PT, 0x8, 0x80 ;  /* 0x000000000080781c */ /* 0x000fe20000f2e170 */
[----:B------:R-:W-:Y:S01]  /*13a0*/  IMAD.MOV.U32 R14, RZ, RZ, RZ ;  /* 0x000000ffff0e7224 */ /* 0x000fe200078e00ff */
[----:B------:R-:W-:Y:S01]  /*13b0*/  MOV R8, 0x1 ;  /* 0x0000000100087802 */ /* 0x000fe20000000f00 */
[----:B------:R-:W4:Y:S01]  /*13c0*/  LDC R0, c[0x0][0x374] ;  /* 0x0000dd00ff007b82 */ /* 0x000f220000000800 */
[----:B------:R-:W-:Y:S01]  /*13d0*/  IMAD.MOV.U32 R10, RZ, RZ, RZ ;  /* 0x000000ffff0a7224 */ /* 0x000fe200078e00ff */
[----:B------:R-:W2:Y:S01]  /*13e0*/  LDCU.64 UR22, c[0x0][0x348] ;  /* 0x00006900ff1677ac */ /* 0x000ea20008000a00 */
[----:B------:R-:W-:Y:S01]  /*13f0*/  UMOV UR6, URZ ;  /* 0x000000ff00067c82 */ /* 0x000fe20008000000 */
[----:B-1----:R-:W-:-:S04]  /*1400*/  UIADD3 UR5, UPT, UPT, UR13, 0x1f, URZ ;  /* 0x0000001f0d057890 */ /* 0x002fc8000fffe0ff */
[----:B------:R-:W-:-:S04]  /*1410*/  USHF.R.S32.HI UR4, URZ, 0x1f, UR5 ;  /* 0x0000001fff047899 */ /* 0x000fc80008011405 */
[----:B------:R-:W-:-:S04]  /*1420*/  ULEA.HI UR4, UR4, UR5, URZ, 0x5 ;  /* 0x0000000504047291 */ /* 0x000fc8000f8f28ff */
[----:B------:R-:W-:Y:S02]  /*1430*/  USHF.R.S32.HI UR15, URZ, 0x5, UR4 ;  /* 0x00000005ff0f7899 */ /* 0x000fe40008011404 */
[----:B------:R-:W-:Y:S02]  /*1440*/  UIADD3 UR4, UPT, UPT, UR13, -0x1, URZ ;  /* 0xffffffff0d047890 */ /* 0x000fe4000fffe0ff */
[----:B------:R-:W-:Y:S02]  /*1450*/  UISETP.LT.U32.AND UP0, UPT, UR15, 0x2, UPT ;  /* 0x000000020f00788c */ /* 0x000fe4000bf01070 */
[----:B------:R-:W-:Y:S02]  /*1460*/  UISETP.GE.U32.AND UP1, UPT, UR4, -0x3f, UPT ;  /* 0xffffffc10400788c */ /* 0x000fe4000bf26070 */
[----:B------:R-:W-:Y:S02]  /*1470*/  USEL UR14, UR15, 0x2, UP0 ;  /* 0x000000020f0e7887 */ /* 0x000fe40008000000 */
[----:B------:R-:W-:-:S02]  /*1480*/  UIADD3 UR13, UPT, UPT, UR13, 0x3e, URZ ;  /* 0x0000003e0d0d7890 */ /* 0x000fc4000fffe0ff */
[----:B------:R-:W-:Y:S02]  /*1490*/  UIADD3 UR5, UPT, UPT, UR14, -0x1, URZ ;  /* 0xffffffff0e057890 */ /* 0x000fe4000fffe0ff */
[----:B------:R-:W-:-:S03]  /*14a0*/  UIADD3 UR7, UPT, UPT, UR15, -UR14, URZ ;  /* 0x8000000e0f077290 */ /* 0x000fc6000fffe0ff */
[----:B------:R-:W-:-:S04]  /*14b0*/  @UP1 UIADD3 UR5, UPT, UPT, UR14, URZ, URZ ;  /* 0x000000ff0e051290 */ /* 0x000fc8000fffe0ff */
[----:B--2---:R-:W-:-:S12]  /*14c0*/  UIADD3 UR5, UPT, UPT, UR5, 0x1, URZ ;  /* 0x0000000105057890 */ /* 0x004fd8000fffe0ff */
.L_x_35:
[----:B------:R-:W-:Y:S01]  /*14d0*/  UISETP.NE.AND UP0, UPT, UR37, URZ, UPT ;  /* 0x000000ff2500728c */ /* 0x000fe2000bf05270 */
[----:B------:R-:W1:Y:S08]  /*14e0*/  S2UR UR37, SR_CgaCtaId ;  /* 0x00000000002579c3 */ /* 0x000e700000008800 */
[----:B------:R-:W-:Y:S05]  /*14f0*/  BRA.U UP0, `(.L_x_18) ;  /* 0x0000000100347547 */ /* 0x000fea000b800000 */
[----:B------:R-:W2:Y:S01]  /*1500*/  S2R R2, SR_CgaCtaId ;  /* 0x0000000000027919 */ /* 0x000ea20000008800 */
[----:B------:R-:W-:-:S04]  /*1510*/  MOV R3, 0x400 ;  /* 0x0000040000037802 */ /* 0x000fc80000000f00 */
[----:B--2---:R-:W-:Y:S02]  /*1520*/  LEA R3, R2, R3, 0x18 ;  /* 0x0000000302037211 */ /* 0x004fe400078ec0ff */
[----:B------:R-:W-:-:S03]  /*1530*/  SHF.L.U32 R2, R8, 0x1f, RZ ;  /* 0x0000001f08027819 */ /* 0x000fc600000006ff */
[----:B------:R-:W-:-:S04]  /*1540*/  IMAD R3, R10, 0x8, R3 ;  /* 0x000000080a037824 */ /* 0x000fc800078e0203 */
[----:B------:R-:W2:Y:S02]  /*1550*/  SYNCS.PHASECHK.TRANS64.TRYWAIT P0, [R3+URZ+0xc0], R2 ;  /* 0x0000c002030075a7 */ /* 0x000ea400080011ff */
[----:B--2---:R-:W-:Y:S05]  /*1560*/  @!P0 BRA `(.L_x_19) ;  /* 0x0000005800608947 */ /* 0x004fea0003800000 */
.L_x_103:
[----:B------:R-:W-:Y:S01]  /*1570*/  VIADD R10, R10, 0x1 ;  /* 0x000000010a0a7836 */ /* 0x000fe20000000000 */
[----:B------:R2:W-:Y:S04]  /*1580*/  SYNCS.ARRIVE.TRANS64.A1T0 RZ, [R3+URZ+0xb0], RZ ;  /* 0x0000b0ff03ff79a7 */ /* 0x0005e800081000ff */
[----:B------:R-:W-:-:S04]  /*1590*/  ISETP.NE.AND P0, PT, R10, 0x2, PT ;  /* 0x000000020a00780c */ /* 0x000fc80003f05270 */
[----:B------:R-:W-:Y:S02]  /*15a0*/  SEL R10, R10, RZ, P0 ;  /* 0x000000ff0a0a7207 */ /* 0x000fe40000000000 */
[----:B--2---:R-:W-:-:S04]  /*15b0*/  SEL R3, RZ, 0x1, P0 ;  /* 0x00000001ff037807 */ /* 0x004fc80000000000 */
[----:B------:R-:W-:-:S07]  /*15c0*/  LOP3.LUT R8, R8, R3, RZ, 0x3c, !PT ;  /* 0x0000000308087212 */ /* 0x000fce00078e3cff */
.L_x_18:
[----:B------:R-:W-:Y:S01]  /*15d0*/  UMOV UR4, 0x400 ;  /* 0x0000040000047882 */ /* 0x000fe20000000000 */
[----:B------:R-:W-:Y:S01]  /*15e0*/  SHF.L.U32 R2, R15, 0x1f, RZ ;  /* 0x0000001f0f027819 */ /* 0x000fe200000006ff */
[----:B-1----:R-:W-:Y:S01]  /*15f0*/  ULEA UR4, UR37, UR4, 0x18 ;  /* 0x0000000425047291 */ /* 0x002fe2000f8ec0ff */
[----:B------:R-:W-:Y:S01]  /*1600*/  R2UR UR35, R21 ;  /* 0x00000000152372ca */ /* 0x000fe200000e0000 */
[----:B------:R-:W-:Y:S01]  /*1610*/  UISETP.GE.U32.AND UP0, UPT, UR13, 0x3f, UPT ;  /* 0x0000003f0d00788c */ /* 0x000fe2000bf06070 */
[----:B------:R-:W-:Y:S01]  /*1620*/  R2UR UR11, R20 ;  /* 0x00000000140b72ca */ /* 0x000fe200000e0000 */
[----:B------:R-:W-:Y:S01]  /*1630*/  ULEA UR8, UR6, UR4, 0x3 ;  /* 0x0000000406087291 */ /* 0x000fe2000f8e18ff */
[----:B------:R-:W-:-:S08]  /*1640*/  UMOV UR24, URZ ;  /* 0x000000ff00187c82 */ /* 0x000fd00008000000 */
[----:B------:R1:W2:Y:S01]  /*1650*/  SYNCS.PHASECHK.TRANS64.TRYWAIT P0, [UR8+0x10], R2 ;  /* 0x00001002ff0075a7 */ /* 0x0002a20008001108 */
[----:B------:R-:W-:Y:S02]  /*1660*/  USHF.L.U32 UR35, UR35, 0x6, URZ ;  /* 0x0000000623237899 */ /* 0x000fe400080006ff */
[----:B------:R-:W-:Y:S01]  /*1670*/  USHF.L.U32 UR11, UR11, 0x7, URZ ;  /* 0x000000070b0b7899 */ /* 0x000fe200080006ff */
[----:B------:R-:W-:Y:S11]  /*1680*/  BRA.U !UP0, `(.L_x_20) ;  /* 0x0000000108a87547 */ /* 0x000ff6000b800000 */
[----:B------:R-:W-:Y:S01]  /*1690*/  UMOV UR16, URZ ;  /* 0x000000ff00107c82 */ /* 0x000fe20008000000 */
[----:B------:R-:W-:-:S05]  /*16a0*/  UMOV UR17, UR6 ;  /* 0x0000000600117c82 */ /* 0x000fca0008000000 */
.L_x_25:
[----:B-1----:R-:W-:Y:S01]  /*16b0*/  ULEA UR33, UR17, UR4, 0x3 ;  /* 0x0000000411217291 */ /* 0x002fe2000f8e18ff */
[----:B--2---:R-:W-:Y:S01]  /*16c0*/  @!P5 MOV R3, 0x1800 ;  /* 0x000018000003d802 */ /* 0x004fe20000000f00 */
[----:B--2---:R-:W-:Y:S10]  /*16d0*/  @P0 BRA `(.L_x_21) ;  /* 0x00000000000c0947 */ /* 0x004ff40003800000 */
[----:B------:R-:W-:-:S04]  /*16e0*/  SHF.L.U32 R5, R15, 0x1f, RZ ;  /* 0x0000001f0f057819 */ /* 0x000fc800000006ff */
[----:B------:R-:W2:Y:S02]  /*16f0*/  SYNCS.PHASECHK.TRANS64.TRYWAIT P0, [UR33+0x10], R5 ;  /* 0x00001005ff0075a7 */ /* 0x000ea40008001121 */
[----:B--2---:R-:W-:Y:S05]  /*1700*/  @!P0 BRA `(.L_x_22) ;  /* 0x00000058000c8947 */ /* 0x004fea0003800000 */
.L_x_21:
[----:B------:R2:W-:Y:S01]  /*1710*/  @!P5 SYNCS.ARRIVE.TRANS64 RZ, [UR33], R3 ;  /* 0x00000003ffffd9a7 */ /* 0x0005e20008000021 */
[----:B------:R-:W-:Y:S04]  /*1720*/  BSSY.RECONVERGENT B0, `(.L_x_23) ;  /* 0x0000003000007945 */ /* 0x000fe80003800200 */
[----:B------:R-:W-:Y:S05]  /*1730*/  @P4 BRA `(.L_x_24) ;  /* 0x0000000000044947 */ /* 0x000fea0003800000 */
[----:B------:R-:W-:Y:S05]  /*1740*/  BPT.TRAP 0x1 ;  /* 0x000000040000795c */ /* 0x000fea0000300000 */
.L_x_24:
[----:B------:R-:W-:Y:S05]  /*1750*/  BSYNC.RECONVERGENT B0 ;  /* 0x0000000000007941 */ /* 0x000fea0003800200 */
.L_x_23:
[----:B------:R-:W-:Y:S02]  /*1760*/  UIADD3 UR6, UPT, UPT, UR17, 0x1, URZ ;  /* 0x0000000111067890 */ /* 0x000fe4000fffe0ff */
[----:B------:R-:W-:Y:S02]  /*1770*/  ULEA UR32, UR17, UR4, 0xb ;  /* 0x0000000411207291 */ /* 0x000fe4000f8e58ff */
[----:B------:R-:W-:Y:S02]  /*1780*/  UISETP.NE.AND UP0, UPT, UR6, 0x2, UPT ;  /* 0x000000020600788c */ /* 0x000fe4000bf05270 */
[----:B------:R-:W-:Y:S02]  /*1790*/  UIADD3 UR26, UP1, UPT, UR22, 0x80, URZ ;  /* 0x00000080161a7890 */ /* 0x000fe4000ff3e0ff */
[----:B------:R-:W-:Y:S02]  /*17a0*/  USEL UR9, URZ, 0x1, UP0 ;  /* 0x00000001ff097887 */ /* 0x000fe40008000000 */
[----:B------:R-:W-:-:S02]  /*17b0*/  USEL UR6, UR6, URZ, UP0 ;  /* 0x000000ff06067287 */ /* 0x000fc40008000000 */
[----:B------:R-:W-:Y:S02]  /*17c0*/  UIADD3 UR20, UP0, UPT, UR22, 0x180, URZ ;  /* 0x0000018016147890 */ /* 0x000fe4000ff1e0ff */
[----:B------:R-:W-:Y:S01]  /*17d0*/  ULEA UR8, UR6, UR4, 0x3 ;  /* 0x0000000406087291 */ /* 0x000fe2000f8e18ff */
[----:B------:R-:W-:Y:S01]  /*17e0*/  LOP3.LUT R15, R15, UR9, RZ, 0x3c, !PT ;  /* 0x000000090f0f7c12 */ /* 0x000fe2000f8e3cff */
[----:B------:R-:W-:Y:S02]  /*17f0*/  USHF.L.U32 UR34, UR16, 0x5, URZ ;  /* 0x0000000510227899 */ /* 0x000fe400080006ff */
[----:B------:R-:W-:Y:S01]  /*1800*/  UIADD3.X UR27, UPT, UPT, URZ, UR23, URZ, UP1, !UPT ;  /* 0x00000017ff1b7290 */ /* 0x000fe20008ffe4ff */
[----:B-1----:R-:W-:Y:S01]  /*1810*/  SHF.L.U32 R2, R15, 0x1f, RZ ;  /* 0x0000001f0f027819 */ /* 0x002fe200000006ff */
[----:B------:R-:W-:Y:S02]  /*1820*/  UIADD3 UR32, UPT, UPT, UR32, 0x4400, URZ ;  /* 0x0000440020207890 */ /* 0x000fe4000fffe0ff */
[----:B------:R-:W-:Y:S01]  /*1830*/  UIADD3.X UR21, UPT, UPT, URZ, UR23, URZ, UP0, !UPT ;  /* 0x00000017ff157290 */ /* 0x000fe200087fe4ff */
[----:B------:R1:W1:Y:S01]  /*1840*/  SYNCS.PHASECHK.TRANS64.TRYWAIT P0, [UR8+0x10], R2 ;  /* 0x00001002ff0075a7 */ /* 0x0002620008001108 */
[----:B------:R-:W-:Y:S01]  /*1850*/  ULEA UR8, UR17, UR4, 0xc ;  /* 0x0000000411087291 */ /* 0x000fe2000f8e60ff */
[----:B------:R-:W-:Y:S01]  /*1860*/  UMOV UR18, 0x0 ;  /* 0x0000000000127882 */ /* 0x000fe20000000000 */
[----:B------:R-:W-:-:S02]  /*1870*/  UMOV UR19, 0x10000000 ;  /* 0x1000000000137882 */ /* 0x000fc40000000000 */
[----:B------:R-:W-:Y:S01]  /*1880*/  UIADD3 UR8, UPT, UPT, UR8, 0x5400, URZ ;  /* 0x0000540008087890 */ /* 0x000fe2000fffe0ff */
[----:B------:R1:W-:Y:S01]  /*1890*/  UTMALDG.3D [UR32], [UR26], desc[UR18] ;  /* 0x000012201a0075b4 */ /* 0x0003e20008011000 */
[----:B------:R-:W-:Y:S01]  /*18a0*/  UMOV UR12, UR36 ;  /* 0x00000024000c7c82 */ /* 0x000fe20008000000 */
[----:B------:R-:W-:Y:S01]  /*18b0*/  UMOV UR9, UR33 ;  /* 0x0000002100097c82 */ /* 0x000fe20008000000 */
[----:B------:R-:W-:Y:S01]  /*18c0*/  UMOV UR10, UR34 ;  /* 0x00000022000a7c82 */ /* 0x000fe20008000000 */
[----:B------:R-:W-:Y:S01]  /*18d0*/  UIADD3 UR16, UPT, UPT, UR16, 0x1, URZ ;  /* 0x0000000110107890 */ /* 0x000fe2000fffe0ff */
[----:B------:R-:W-:Y:S01]  /*18e0*/  UMOV UR24, UR5 ;  /* 0x0000000500187c82 */ /* 0x000fe20008000000 */
[----:B------:R-:W-:Y:S02]  /*18f0*/  UMOV UR17, UR6 ;  /* 0x0000000600117c82 */ /* 0x000fe40008000000 */
[----:B------:R1:W-:Y:S01]  /*1900*/  UTMALDG.3D [UR8], [UR20], desc[UR18] ;  /* 0x00001208140075b4 */ /* 0x0003e20008011000 */
[----:B------:R-:W-:-:S09]  /*1910*/  UISETP.NE.AND UP0, UPT, UR16, UR5, UPT ;  /* 0x000000051000728c */ /* 0x000fd2000bf05270 */
[----:B------:R-:W-:Y:S05]  /*1920*/  BRA.U UP0, `(.L_x_25) ;  /* 0xfffffffd00607547 */ /* 0x000fea000b83ffff */
.L_x_20:
[----:B-1----:R-:W-:Y:S01]  /*1930*/  ULEA UR8, UR6, UR4, 0x3 ;  /* 0x0000000406087291 */ /* 0x002fe2000f8e18ff */
[----:B------:R-:W-:Y:S01]  /*1940*/  SHF.L.U32 R2, R15, 0x1f, RZ ;  /* 0x0000001f0f027819 */ /* 0x000fe200000006ff */
[----:B------:R-:W-:Y:S01]  /*1950*/  @!P1 SYNCS.ARRIVE.TRANS64.A1T0 RZ, [UR4+0x48], RZ ;  /* 0x000048ffffff99a7 */ /* 0x000fe20008100004 */
[----:B------:R-:W-:-:S06]  /*1960*/  UISETP.GT.AND UP0, UPT, UR15, UR14, UPT ;  /* 0x0000000e0f00728c */ /* 0x000fcc000bf04270 */
[----:B--2---:R1:W2:Y:S03]  /*1970*/  SYNCS.PHASECHK.TRANS64.TRYWAIT P0, [UR8+0x10], R2 ;  /* 0x00001002ff0075a7 */ /* 0x0042a60008001108 */
[----:B------:R-:W-:Y:S05]  /*1980*/  BRA.U !UP0, `(.L_x_26) ;  /* 0x0000000108ac7547 */ /* 0x000fea000b800000 */
[----:B------:R-:W-:Y:S01]  /*1990*/  UIADD3 UR21, UPT, UPT, UR7, UR24, URZ ;  /* 0x0000001807157290 */ /* 0x000fe2000fffe0ff */
[----:B------:R-:W-:-:S11]  /*19a0*/  UMOV UR25, UR6 ;  /* 0x0000000600197c82 */ /* 0x000fd60008000000 */
.L_x_31:
[----:B-1----:R-:W-:Y:S01]  /*19b0*/  ULEA UR17, UR25, UR4, 0x3 ;  /* 0x0000000419117291 */ /* 0x002fe2000f8e18ff */
[----:B--2---:R-:W-:Y:S01]  /*19c0*/  @!P5 MOV R3, 0x1800 ;  /* 0x000018000003d802 */ /* 0x004fe20000000f00 */
[----:B--2---:R-:W-:Y:S10]  /*19d0*/  @P0 BRA `(.L_x_27) ;  /* 0x00000000000c0947 */ /* 0x004ff40003800000 */
[----:B------:R-:W-:-:S04]  /*19e0*/  SHF.L.U32 R5, R15, 0x1f, RZ ;  /* 0x0000001f0f057819 */ /* 0x000fc800000006ff */
[----:B------:R-:W2:Y:S02]  /*19f0*/  SYNCS.PHASECHK.TRANS64.TRYWAIT P0, [UR17+0x10], R5 ;  /* 0x00001005ff0075a7 */ /* 0x000ea40008001111 */
[----:B--2---:R-:W-:Y:S05]  /*1a00*/  @!P0 BRA `(.L_x_28) ;  /* 0x0000005400648947 */ /* 0x004fea0003800000 */
.L_x_27:
[----:B------:R2:W-:Y:S01]  /*1a10*/  @!P5 SYNCS.ARRIVE.TRANS64 RZ, [UR17], R3 ;  /* 0x00000003ffffd9a7 */ /* 0x0005e20008000011 */
[----:B------:R-:W-:Y:S04]  /*1a20*/  BSSY.RECONVERGENT B0, `(.L_x_29) ;  /* 0x0000003000007945 */ /* 0x000fe80003800200 */
[----:B------:R-:W-:Y:S05]  /*1a30*/  @P4 BRA `(.L_x_30) ;  /* 0x0000000000044947 */ /* 0x000fea0003800000 */
[----:B------:R-:W-:Y:S05]  /*1a40*/  BPT.TRAP 0x1 ;  /* 0x000000040000795c */ /* 0x000fea0000300000 */
.L_x_30:
[----:B------:R-:W-:Y:S05]  /*1a50*/  BSYNC.RECONVERGENT B0 ;  /* 0x0000000000007941 */ /* 0x000fea0003800200 */
.L_x_29:
        /* <DEDUP_REMOVED lines=10> */
[----:B------:R-:W-:Y:S01]  /*1b00*/  UIADD3 UR16, UPT, UPT, UR16, 0x4400, URZ ;  /* 0x0000440010107890 */ /* 0x000fe2000fffe0ff */
[----:B-1----:R-:W-:Y:S01]  /*1b10*/  SHF.L.U32 R2, R15, 0x1f, RZ ;  /* 0x0000001f0f027819 */ /* 0x002fe200000006ff */
[----:B------:R-:W-:Y:S02]  /*1b20*/  UIADD3.X UR31, UPT, UPT, URZ, UR23, URZ, UP1, !UPT ;  /* 0x00000017ff1f7290 */ /* 0x000fe40008ffe4ff */
[----:B------:R-:W-:Y:S01]  /*1b30*/  UIADD3.X UR29, UPT, UPT, URZ, UR23, URZ, UP0, !UPT ;  /* 0x00000017ff1d7290 */ /* 0x000fe200087fe4ff */
[----:B------:R1:W1:Y:S01]  /*1b40*/  SYNCS.PHASECHK.TRANS64.TRYWAIT P0, [UR8+0x10], R2 ;  /* 0x00001002ff0075a7 */ /* 0x0002620008001108 */
[----:B------:R-:W-:Y:S01]  /*1b50*/  ULEA UR8, UR25, UR4, 0xc ;  /* 0x0000000419087291 */ /* 0x000fe2000f8e60ff */
[----:B------:R-:W-:Y:S01]  /*1b60*/  UMOV UR26, 0x0 ;  /* 0x00000000001a7882 */ /* 0x000fe20000000000 */
[----:B------:R-:W-:-:S02]  /*1b70*/  UMOV UR27, 0x10000000 ;  /* 0x10000000001b7882 */ /* 0x000fc40000000000 */
[----:B------:R-:W-:Y:S01]  /*1b80*/  UIADD3 UR8, UPT, UPT, UR8, 0x5400, URZ ;  /* 0x0000540008087890 */ /* 0x000fe2000fffe0ff */
[----:B------:R-:W-:Y:S01]  /*1b90*/  UMOV UR19, UR35 ;  /* 0x0000002300137c82 */ /* 0x000fe20008000000 */
[----:B------:R-:W-:Y:S01]  /*1ba0*/  UMOV UR20, UR36 ;  /* 0x0000002400147c82 */ /* 0x000fe20008000000 */
[----:B------:R-:W-:Y:S01]  /*1bb0*/  UMOV UR12, UR36 ;  /* 0x00000024000c7c82 */ /* 0x000fe20008000000 */
[----:B------:R-:W-:Y:S01]  /*1bc0*/  UMOV UR9, UR17 ;  /* 0x0000001100097c82 */ /* 0x000fe20008000000 */
[----:B------:R-:W-:Y:S01]  /*1bd0*/  UMOV UR10, UR18 ;  /* 0x00000012000a7c82 */ /* 0x000fe20008000000 */
[----:B------:R1:W-:Y:S01]  /*1be0*/  UTMALDG.3D [UR16], [UR30], desc[UR26] ;  /* 0x00001a101e0075b4 */ /* 0x0003e20008011000 */
[----:B------:R-:W-:Y:S01]  /*1bf0*/  UIADD3 UR24, UPT, UPT, UR24, 0x1, URZ ;  /* 0x0000000118187890 */ /* 0x000fe2000fffe0ff */
[----:B------:R-:W-:-:S03]  /*1c00*/  UMOV UR25, UR6 ;  /* 0x0000000600197c82 */ /* 0x000fc60008000000 */
[----:B------:R-:W-:Y:S01]  /*1c10*/  UISETP.NE.AND UP0, UPT, UR24, UR21, UPT ;  /* 0x000000151800728c */ /* 0x000fe2000bf05270 */
[----:B------:R1:W-:Y:S08]  /*1c20*/  UTMALDG.3D [UR8], [UR28], desc[UR26] ;  /* 0x00001a081c0075b4 */ /* 0x0003f00008011000 */
[----:B------:R-:W-:Y:S05]  /*1c30*/  BRA.U UP0, `(.L_x_31) ;  /* 0xfffffffd005c7547 */ /* 0x000fea000b83ffff */
.L_x_26:
[----:B-1----:R-:W-:Y:S01]  /*1c40*/  LEA R2, R14, UR4, 0x3 ;  /* 0x000000040e027c11 */ /* 0x002fe2000f8e18ff */
[----:B------:R-:W-:Y:S01]  /*1c50*/  NOP ;  /* 0x0000000000007918 */ /* 0x000fe20000000000 */
[----:B--2---:R-:W-:Y:S02]  /*1c60*/  SHF.L.U32 R3, R12, 0x1f, RZ ;  /* 0x0000001f0c037819 */ /* 0x004fe400000006ff */
[----:B------:R-:W-:Y:S02]  /*1c70*/  LEA R4, R14, UR4, 0x4 ;  /* 0x000000040e047c11 */ /* 0x000fe4000f8e20ff */
[----:B------:R-:W1:Y:S02]  /*1c80*/  SYNCS.PHASECHK.TRANS64.TRYWAIT P0, [R2+URZ+0x50], R3 ;  /* 0x00005003020075a7 */ /* 0x000e6400080011ff */
[----:B-1----:R-:W-:Y:S05]  /*1c90*/  @!P0 BRA `(.L_x_32) ;  /* 0x0000005000d88947 */ /* 0x002fea0003800000 */
.L_x_106:
[----:B------:R-:W2:Y:S01]  /*1ca0*/  LDS.128 R4, [R4+0xe0] ;  /* 0x0000e00004047984 */ /* 0x000ea20000000c00 */
[----:B---3--:R-:W-:Y:S01]  /*1cb0*/  ISETP.GE.AND P0, PT, R40, 0x1, PT ;  /* 0x000000012800780c */ /* 0x008fe20003f06270 */
[----:B-1----:R-:W-:Y:S01]  /*1cc0*/  VIADD R2, R2, 0x60 ;  /* 0x0000006002027836 */ /* 0x002fe20000000000 */
[----:B------:R-:W-:Y:S01]  /*1cd0*/  @!PT LDS RZ, [RZ] ;  /* 0x00000000fffff984 */ /* 0x000fe20000000800 */
[----:B------:R-:W-:Y:S01]  /*1ce0*/  @!PT LDS RZ, [RZ] ;  /* 0x00000000fffff984 */ /* 0x000fe20000000800 */
[----:B------:R-:W-:Y:S01]  /*1cf0*/  @!PT LDS RZ, [RZ] ;  /* 0x00000000fffff984 */ /* 0x000fe20000000800 */
[----:B------:R-:W-:Y:S01]  /*1d00*/  @!PT LDS RZ, [RZ] ;  /* 0x00000000fffff984 */ /* 0x000fe20000000800 */
[----:B------:R1:W-:Y:S06]  /*1d10*/  MEMBAR.ALL.CTA ;  /* 0x0000000000007992 */ /* 0x0003ec0000008000 */
[----:B-1----:R-:W1:Y:S01]  /*1d20*/  FENCE.VIEW.ASYNC.S ;  /* 0x00000000000073c6 */ /* 0x002e620000000000 */
[----:B------:R-:W-:-:S04]  /*1d30*/  PRMT R2, RZ, 0x654, R2 ;  /* 0x00000654ff027816 */ /* 0x000fc80000000002 */
[----:B-1----:R1:W-:Y:S01]  /*1d40*/  SYNCS.ARRIVE.TRANS64.RED.A1T0 RZ, [R2+URZ], RZ ;  /* 0x000000ff02ff79a7 */ /* 0x0023e200081004ff */
[----:B--2---:R-:W-:-:S13]  /*1d50*/  LOP3.LUT P2, RZ, R6, 0x1, RZ, 0xc0, !PT ;  /* 0x0000000106ff7812 */ /* 0x004fda000784c0ff */
[----:B------:R-:W-:Y:S01]  /*1d60*/  @P2 SHF.R.U32.HI R3, RZ, 0x10, R5 ;  /* 0x00000010ff032819 */ /* 0x000fe20000011605 */
[----:B------:R-:W-:Y:S01]  /*1d70*/  VOTEU.ANY UP0, P2 ;  /* 0x0000000000ff7886 */ /* 0x000fe20001000100 */
[----:B------:R-:W-:Y:S02]  /*1d80*/  @P2 MOV R13, R4 ;  /* 0x00000004000d2202 */ /* 0x000fe40000000f00 */
[----:B------:R-:W-:Y:S02]  /*1d90*/  @P2 R2UR.BROADCAST UR8, R3 ;  /* 0x00000000030822ca */ /* 0x000fe400008e0000 */
[----:B------:R-:W-:-:S11]  /*1da0*/  @P2 LOP3.LUT R11, R5, 0xffff, RZ, 0xc0, !PT ;  /* 0x0000ffff050b2812 */ /* 0x000fd600078ec0ff */
[----:B------:R-:W-:Y:S01]  /*1db0*/  @UP0 UMOV UR36, UR8 ;  /* 0x0000000800240c82 */ /* 0x000fe20008000000 */
[----:B-1----:R-:W-:Y:S05]  /*1dc0*/  @!P0 BRA `(.L_x_33) ;  /* 0x0000000000b88947 */ /* 0x002fea0003800000 */
[----:B------:R-:W4:Y:S01]  /*1dd0*/  LDC.64 R4, c[0x0][0xb18] ;  /* 0x0002c600ff047b82 */ /* 0x000f220000000a00 */
[----:B------:R-:W-:-:S07]  /*1de0*/  ISETP.NE.AND P3, PT, R40, 0x1, PT ;  /* 0x000000012800780c */ /* 0x000fce0003f65270 */
[----:B------:R-:W1:Y:S08]  /*1df0*/  LDC.64 R6, c[0x0][0xb10] ;  /* 0x0002c400ff067b82 */ /* 0x000e700000000a00 */
[----:B------:R-:W2:Y:S08]  /*1e00*/  LDC R16, c[0x0][0xb20] ;  /* 0x0002c800ff107b82 */ /* 0x000eb00000000800 */
[----:B------:R-:W3:Y:S01]  /*1e10*/  LDC R18, c[0x0][0xb0c] ;  /* 0x0002c300ff127b82 */ /* 0x000ee20000000800 */
[----:B----4-:R-:W-:Y:S01]  /*1e20*/  IMAD.HI.U32 R17, R0, R5, RZ ;  /* 0x0000000500117227 */ /* 0x010fe200078e00ff */
[----:B------:R-:W-:-:S03]  /*1e30*/  ISETP.NE.AND P0, PT, R4, 0x1, PT ;  /* 0x000000010400780c */ /* 0x000fc60003f05270 */
[----:B------:R-:W-:-:S03]  /*1e40*/  IMAD.HI.U32 R5, R11, R5, RZ ;  /* 0x000000050b057227 */ /* 0x000fc600078e00ff */
[----:B------:R-:W4:Y:S01]  /*1e50*/  LDC.64 R2, c[0x0][0xb28] ;  /* 0x0002ca00ff027b82 */ /* 0x000f220000000a00 */
[----:B-1----:R-:W-:-:S04]  /*1e60*/  IMAD.HI.U32 R20, R9, R6, RZ ;  /* 0x0000000609147227 */ /* 0x002fc800078e00ff */
[----:B------:R-:W-:Y:S01]  /*1e70*/  IMAD.HI.U32 R22, R13, R6, RZ ;  /* 0x000000060d167227 */ /* 0x000fe200078e00ff */
[----:B------:R-:W-:Y:S02]  /*1e80*/  SHF.R.U32.HI R20, RZ, R7, R20 ;  /* 0x00000007ff147219 */ /* 0x000fe40000011614 */
[-C--:B--2---:R-:W-:Y:S02]  /*1e90*/  SHF.R.U32.HI R17, RZ, R16.reuse, R17 ;  /* 0x00000010ff117219 */ /* 0x084fe40000011611 */
[----:B------:R-:W-:Y:S02]  /*1ea0*/  SHF.R.U32.HI R16, RZ, R16, R5 ;  /* 0x00000010ff107219 */ /* 0x000fe40000011605 */
[----:B------:R-:W-:Y:S02]  /*1eb0*/  SEL R17, R0, R17, !P0 ;  /* 0x0000001100117207 */ /* 0x000fe40004000000 */
[----:B------:R-:W-:Y:S02]  /*1ec0*/  SHF.R.U32.HI R22, RZ, R7, R22 ;  /* 0x00000007ff167219 */ /* 0x000fe40000011616 */
[----:B---3--:R-:W-:-:S02]  /*1ed0*/  ISETP.NE.AND P1, PT, R18, 0x1, PT ;  /* 0x000000011200780c */ /* 0x008fc40003f25270 */
[----:B------:R-:W-:Y:S02]  /*1ee0*/  SEL R5, R11, R16, !P0 ;  /* 0x000000100b057207 */ /* 0x000fe40004000000 */
[----:B------:R-:W-:Y:S02]  /*1ef0*/  SEL R19, R9, R20, !P1 ;  /* 0x0000001409137207 */ /* 0x000fe40004800000 */
[----:B------:R-:W-:Y:S01]  /*1f00*/  SEL R7, R13, R22, !P1 ;  /* 0x000000160d077207 */ /* 0x000fe20004800000 */
[----:B----4-:R-:W-:-:S04]  /*1f10*/  IMAD.HI.U32 R20, R17, R2, RZ ;  /* 0x0000000211147227 */ /* 0x010fc800078e00ff */
[----:B------:R-:W-:Y:S01]  /*1f20*/  IMAD.HI.U32 R6, R19, R2, RZ ;  /* 0x0000000213067227 */ /* 0x000fe200078e00ff */
[----:B------:R-:W-:-:S04]  /*1f30*/  @P3 SHF.R.U32.HI R17, RZ, R3, R20 ;  /* 0x00000003ff113219 */ /* 0x000fc80000011614 */
        /* <DEDUP_REMOVED lines=8> */
[----:B------:R-:W-:-:S04]  /*1fc0*/  @!P0 IMAD.HI.U32 R16, R7, R2, RZ ;  /* 0x0000000207108227 */ /* 0x000fc800078e00ff */
[----:B------:R-:W-:Y:S01]  /*1fd0*/  IMAD.MOV R2, RZ, RZ, -R6 ;  /* 0x000000ffff027224 */ /* 0x000fe200078e0a06 */
[----:B------:R-:W-:-:S03]  /*1fe0*/  @!P0 SHF.R.U32.HI R16, RZ, R3, R16 ;  /* 0x00000003ff108219 */ /* 0x000fc60000011610 */
[----:B------:R-:W-:Y:S01]  /*1ff0*/  IMAD R2, R40, R2, R5 ;  /* 0x0000000228027224 */ /* 0x000fe200078e0205 */
[----:B------:R-:W-:Y:S02]  /*2000*/  @!P0 SEL R3, R7, R16, !P3 ;  /* 0x0000001007038207 */ /* 0x000fe40005800000 */
[----:B------:R-:W-:-:S03]  /*2010*/  IADD3 R16, PT, PT, -R5, RZ, RZ ;  /* 0x000000ff05107210 */ /* 0x000fc60007ffe1ff */
[--C-:B------:R-:W-:Y:S02]  /*2020*/  @!P0 IMAD.IADD R6, R6, 0x1, -R3.reuse ;  /* 0x0000000106068824 */ /* 0x100fe400078e0a03 */
[----:B------:R-:W-:Y:S01]  /*2030*/  @!P0 IMAD R3, R2, R19, R3 ;  /* 0x0000001302038224 */ /* 0x000fe200078e0203 */
[----:B------:R-:W-:Y:S01]  /*2040*/  IADD3 R2, PT, PT, -R7, RZ, RZ ;  /* 0x000000ff07027210 */ /* 0x000fe20007ffe1ff */
[----:B------:R-:W-:Y:S02]  /*2050*/  @!P0 IMAD R5, R40, R6, R7 ;  /* 0x0000000628058224 */ /* 0x000fe400078e0207 */
[----:B------:R-:W-:Y:S02]  /*2060*/  IMAD R11, R4, R16, R11 ;  /* 0x00000010040b7224 */ /* 0x000fe400078e020b */
[----:B------:R-:W-:Y:S02]  /*2070*/  @!P0 IMAD.MOV.U32 R7, RZ, RZ, R3 ;  /* 0x000000ffff078224 */ /* 0x000fe400078e0003 */
[----:B------:R-:W-:-:S02]  /*2080*/  IMAD R2, R18, R2, R13 ;  /* 0x0000000212027224 */ /* 0x000fc400078e020d */
[----:B------:R-:W-:Y:S02]  /*2090*/  IMAD R11, R5, R4, R11 ;  /* 0x00000004050b7224 */ /* 0x000fe400078e020b */
[----:B------:R-:W-:Y:S02]  /*20a0*/  IMAD R13, R7, R18, R2 ;  /* 0x00000012070d7224 */ /* 0x000fe400078e0202 */
.L_x_33:
[----:B------:R-:W1:Y:S02]  /*20b0*/  LDCU UR8, c[0x0][0xb30] ;  /* 0x00016600ff0877ac */ /* 0x000e640008000800 */
[----:B-1----:R-:W-:-:S09]  /*20c0*/  UISETP.NE.AND UP0, UPT, UR8, 0x1, UPT ;  /* 0x000000010800788c */ /* 0x002fd2000bf05270 */
[----:B------:R-:W-:Y:S05]  /*20d0*/  BRA.U UP0, `(.L_x_34) ;  /* 0x0000000100407547 */ /* 0x000fea000b800000 */
[----:B------:R-:W1:Y:S08]  /*20e0*/  LDC.64 R4, c[0x0][0xb10] ;  /* 0x0002c400ff047b82 */ /* 0x000e700000000a00 */
[----:B------:R-:W2:Y:S08]  /*20f0*/  LDC.64 R2, c[0x0][0xb18] ;  /* 0x0002c600ff027b82 */ /* 0x000eb00000000a00 */
[----:B------:R-:W3:Y:S08]  /*2100*/  LDC R6, c[0x0][0xb20] ;  /* 0x0002c800ff067b82 */ /* 0x000ef00000000800 */
[----:B------:R-:W4:Y:S01]  /*2110*/  LDC R16, c[0x0][0xb0c] ;  /* 0x0002c300ff107b82 */ /* 0x000f220000000800 */
[----:B-1----:R-:W-:-:S05]  /*2120*/  IMAD.HI.U32 R4, R13, R4, RZ ;  /* 0x000000040d047227 */ /* 0x002fca00078e00ff */
[----:B------:R-:W-:Y:S01]  /*2130*/  SHF.R.U32.HI R4, RZ, R5, R4 ;  /* 0x00000005ff047219 */ /* 0x000fe20000011604 */
[----:B--2---:R-:W-:Y:S01]  /*2140*/  IMAD.HI.U32 R3, R11, R3, RZ ;  /* 0x000000030b037227 */ /* 0x004fe200078e00ff */
[----:B------:R-:W-:-:S04]  /*2150*/  ISETP.NE.AND P0, PT, R2, 0x1, PT ;  /* 0x000000010200780c */ /* 0x000fc80003f05270 */
[----:B---3--:R-:W-:-:S04]  /*2160*/  SHF.R.U32.HI R6, RZ, R6, R3 ;  /* 0x00000006ff067219 */ /* 0x008fc80000011603 */
[----:B------:R-:W-:Y:S02]  /*2170*/  SEL R3, R11, R6, !P0 ;  /* 0x000000060b037207 */ /* 0x000fe40004000000 */
[----:B----4-:R-:W-:-:S04]  /*2180*/  ISETP.NE.AND P1, PT, R16, 0x1, PT ;  /* 0x000000011000780c */ /* 0x010fc80003f25270 */
[----:B------:R-:W-:-:S05]  /*2190*/  SEL R4, R13, R4, !P1 ;  /* 0x000000040d047207 */ /* 0x000fca0004800000 */
[----:B------:R-:W-:Y:S02]  /*21a0*/  IMAD.IADD R5, R3, 0x1, -R4 ;  /* 0x0000000103057824 */ /* 0x000fe400078e0a04 */
[----:B------:R-:W-:Y:S02]  /*21b0*/  IMAD.IADD R3, R4, 0x1, -R3 ;  /* 0x0000000104037824 */ /* 0x000fe400078e0a03 */
[----:B------:R-:W-:Y:S02]  /*21c0*/  IMAD R13, R5, R16, R13 ;  /* 0x00000010050d7224 */ /* 0x000fe400078e020d */
[----:B------:R-:W-:-:S07]  /*21d0*/  IMAD R11, R3, R2, R11 ;  /* 0x00000002030b7224 */ /* 0x000fce00078e020b */
.L_x_34:
[----:B------:R-:W-:Y:S01]  /*21e0*/  VIADD R14, R14, 0x1 ;  /* 0x000000010e0e7836 */ /* 0x000fe20000000000 */
[----:B------:R-:W-:Y:S01]  /*21f0*/  PLOP3.LUT P1, PT, PT, PT, PT, 0x80, 0x8 ;  /* 0x000000000008781c */ /* 0x000fe20003f2f070 */
[----:B------:R-:W-:Y:S02]  /*2200*/  IMAD.IADD R21, R13, 0x1, R96 ;  /* 0x000000010d157824 */ /* 0x000fe400078e0260 */
[----:B------:R-:W-:Y:S01]  /*2210*/  IMAD.IADD R20, R11, 0x1, R94 ;  /* 0x000000010b147824 */ /* 0x000fe200078e025e */
[----:B------:R-:W-:-:S04]  /*2220*/  ISETP.NE.AND P0, PT, R14, 0x2, PT ;  /* 0x000000020e00780c */ /* 0x000fc80003f05270 */
[----:B------:R-:W-:Y:S02]  /*2230*/  SEL R3, RZ, 0x1, P0 ;  /* 0x00000001ff037807 */ /* 0x000fe40000000000 */
[----:B------:R-:W-:Y:S02]  /*2240*/  SEL R14, R14, RZ, P0 ;  /* 0x000000ff0e0e7207 */ /* 0x000fe40000000000 */
[----:B------:R-:W-:Y:S01]  /*2250*/  LOP3.LUT R12, R12, R3, RZ, 0x3c, !PT ;  /* 0x000000030c0c7212 */ /* 0x000fe200078e3cff */
[----:B------:R-:W-:Y:S06]  /*2260*/  @P2 BRA `(.L_x_35) ;  /* 0xfffffff000982947 */ /* 0x000fec000383ffff */
[----:B------:R-:W-:Y:S01]  /*2270*/  UIADD3 UR5, UPT, UPT, UR4, 0x10, URZ ;  /* 0x0000001004057890 */ /* 0x000fe2000fffe0ff */
[----:B------:R-:W-:-:S03]  /*2280*/  SHF.L.U32 R3, R15, 0x1f, RZ ;  /* 0x0000001f0f037819 */ /* 0x000fc600000006ff */
[----:B------:R-:W-:-:S09]  /*2290*/  ULEA UR4, UR6, UR5, 0x3 ;  /* 0x0000000506047291 */ /* 0x000fd2000f8e18ff */
[----:B------:R-:W1:Y:S02]  /*22a0*/  SYNCS.PHASECHK.TRANS64.TRYWAIT P0, [UR4], R3 ;  /* 0x00000003ff0075a7 */ /* 0x000e640008001104 */
[----:B-1----:R-:W-:Y:S05]  /*22b0*/  @!P0 BRA `(.L_x_36) ;  /* 0x0000004c00648947 */ /* 0x002fea0003800000 */
.L_x_108:
[----:B------:R-:W-:-:S04]  /*22c0*/  UIADD3 UR6, UPT, UPT, UR6, 0x1, URZ ;  /* 0x0000000106067890 */ /* 0x000fc8000fffe0ff */
[----:B------:R-:W-:-:S04]  /*22d0*/  UISETP.NE.AND UP0, UPT, UR6, 0x2, UPT ;  /* 0x000000020600788c */ /* 0x000fc8000bf05270 */
[----:B------:R-:W-:Y:S02]  /*22e0*/  USEL UR4, URZ, 0x1, UP0 ;  /* 0x00000001ff047887 */ /* 0x000fe40008000000 */
[----:B------:R-:W-:-:S04]  /*22f0*/  USEL UR6, UR6, URZ, UP0 ;  /* 0x000000ff06067287 */ /* 0x000fc80008000000 */
[----:B------:R-:W-:Y:S01]  /*2300*/  ULEA UR6, UR6, UR5, 0x3 ;  /* 0x0000000506067291 */ /* 0x000fe2000f8e18ff */
[----:B-1----:R-:W-:-:S04]  /*2310*/  LOP3.LUT R3, R15, UR4, RZ, 0x3c, !PT ;  /* 0x000000040f037c12 */ /* 0x002fc8000f8e3cff */
[----:B------:R-:W-:Y:S01]  /*2320*/  SHF.L.U32 R3, R3, 0x1f, RZ ;  /* 0x0000001f03037819 */ /* 0x000fe200000006ff */
[----:B----4-:R-:W-:-:S07]  /*2330*/  IMAD.U32 R0, RZ, RZ, UR6 ;  /* 0x00000006ff007e24 */ /* 0x010fce000f8e00ff */
.L_x_37:
[----:B-1----:R1:W2:Y:S02]  /*2340*/  SYNCS.PHASECHK.TRANS64.TRYWAIT P0, [R0+URZ], R3 ;  /* 0x00000003000075a7 */ /* 0x0022a400080011ff */
[----:B--2---:R-:W-:Y:S05]  /*2350*/  @!P0 NANOSLEEP.SYNCS 0x989680 ;  /* 0x009896800000895d */ /* 0x004fea0003900000 */
[----:B------:R-:W2:Y:S02]  /*2360*/  @!P0 SYNCS.PHASECHK.TRANS64 P0, [R0+URZ], R3 ;  /* 0x00000003000085a7 */ /* 0x000ea400080010ff */
[----:B--2---:R-:W-:Y:S05]  /*2370*/  @P0 EXIT ;  /* 0x000000000000094d */ /* 0x004fea0003800000 */
[----:B------:R-:W-:Y:S05]  /*2380*/  BRA `(.L_x_37) ;  /* 0xfffffffc00ec7947 */ /* 0x000fea000383ffff */
.L_x_17:
[----:B------:R-:W-:-:S04]  /*2390*/  UISETP.NE.AND UP1, UPT, UR37, URZ, UPT ;  /* 0x000000ff2500728c */ /* 0x000fc8000bf25270 */
[----:B------:R-:W-:-:S09]  /*23a0*/  UISETP.NE.OR UP1, UPT, UR8, 0x1, UP1 ;  /* 0x000000010800788c */ /* 0x000fd20008f25670 */
[----:B------:R-:W-:Y:S05]  /*23b0*/  BRA.U UP1, `(.L_x_38) ;  /* 0x0000000501487547 */ /* 0x000fea000b800000 */
[----:B------:R-:W-:Y:S01]  /*23c0*/  ISETP.NE.AND P2, PT, R2, RZ, PT ;  /* 0x000000ff0200720c */ /* 0x000fe20003f45270 */
[----:B------:R-:W-:Y:S01]  /*23d0*/  IMAD.MOV.U32 R12, RZ, RZ, 0x1 ;  /* 0x00000001ff0c7424 */ /* 0x000fe200078e00ff */
[----:B------:R-:W-:Y:S02]  /*23e0*/  CS2R R10, SRZ ;  /* 0x00000000000a7805 */ /* 0x000fe4000001ff00 */
[----:B------:R-:W-:Y:S01]  /*23f0*/  CS2R R8, SRZ ;  /* 0x0000000000087805 */ /* 0x000fe2000001ff00 */
[----:B------:R-:W-:Y:S01]  /*2400*/  UMOV UR4, 0x400 ;  /* 0x0000040000047882 */ /* 0x000fe20000000000 */
[----:B------:R-:W-:Y:S01]  /*2410*/  UMOV UR6, URZ ;  /* 0x000000ff00067c82 */ /* 0x000fe20008000000 */
[----:B------:R-:W-:-:S12]  /*2420*/  ULEA UR37, UR37, UR4, 0x18 ;  /* 0x0000000425257291 */ /* 0x000fd8000f8ec0ff */
.L_x_42:
[----:B------:R-:W-:Y:S02]  /*2430*/  LEA R0, R8, UR37, 0x3 ;  /* 0x0000002508007c11 */ /* 0x000fe4000f8e18ff */
[----:B------:R-:W-:-:S03]  /*2440*/  SHF.L.U32 R5, R9, 0x1f, RZ ;  /* 0x0000001f09057819 */ /* 0x000fc600000006ff */
[----:B------:R-:W-:Y:S01]  /*2450*/  VIADD R4, R0, 0xc0 ;  /* 0x000000c000047836 */ /* 0x000fe20000000000 */
[----:B------:R-:W1:Y:S02]  /*2460*/  SYNCS.PHASECHK.TRANS64.TRYWAIT P0, [R0+URZ+0xb0], R5 ;  /* 0x0000b005000075a7 */ /* 0x000e6400080011ff */
[----:B-1----:R-:W-:Y:S05]  /*2470*/  @!P0 BRA `(.L_x_39) ;  /* 0x0000004c000c8947 */ /* 0x002fea0003800000 */
.L_x_109:
[----:B------:R-:W-:Y:S01]  /*2480*/  ULEA UR5, UR6, UR37, 0x3 ;  /* 0x0000002506057291 */ /* 0x000fe2000f8e18ff */
[----:B------:R-:W-:Y:S02]  /*2490*/  PRMT R4, RZ, 0x654, R4 ;  /* 0x00000654ff047816 */ /* 0x000fe40000000004 */
[----:B-1----:R-:W-:Y:S01]  /*24a0*/  SHF.L.U32 R5, R12, 0x1f, RZ ;  /* 0x0000001f0c057819 */ /* 0x002fe200000006ff */
[----:B------:R-:W-:Y:S01]  /*24b0*/  UIADD3 UR4, UPT, UPT, UR5, 0x50, URZ ;  /* 0x0000005005047890 */ /* 0x000fe2000fffe0ff */
[----:B------:R1:W-:Y:S05]  /*24c0*/  SYNCS.ARRIVE.TRANS64.RED.A1T0 RZ, [R4+URZ], RZ ;  /* 0x000000ff04ff79a7 */ /* 0x0003ea00081004ff */
[----:B------:R-:W-:Y:S01]  /*24d0*/  IMAD.U32 R7, RZ, RZ, UR4 ;  /* 0x00000004ff077e24 */ /* 0x000fe2000f8e00ff */
[----:B------:R-:W2:Y:S04]  /*24e0*/  SYNCS.PHASECHK.TRANS64.TRYWAIT P0, [UR5+0x60], R5 ;  /* 0x00006005ff0075a7 */ /* 0x000ea80008001105 */
[----:B------:R-:W-:Y:S01]  /*24f0*/  PRMT R6, R2, 0x654, R7 ;  /* 0x0000065402067816 */ /* 0x000fe20000000007 */
[----:B-1----:R-:W-:Y:S01]  /*2500*/  @!P2 IMAD.MOV.U32 R4, RZ, RZ, 0x10 ;  /* 0x00000010ff04a424 */ /* 0x002fe200078e00ff */
[----:B--2---:R-:W-:Y:S06]  /*2510*/  @!P0 BRA `(.L_x_40) ;  /* 0x0000004800f88947 */ /* 0x004fec0003800000 */
.L_x_111:
[----:B------:R-:W-:Y:S01]  /*2520*/  ULEA UR4, UR6, UR37, 0x4 ;  /* 0x0000002506047291 */ /* 0x000fe2000f8e20ff */
[----:B------:R-:W-:Y:S01]  /*2530*/  SEL R3, R6, R3, !P2 ;  /* 0x0000000306037207 */ /* 0x000fe20005000000 */
[----:B------:R-:W-:Y:S01]  /*2540*/  UIADD3 UR5, UPT, UPT, UR5, 0x50, URZ ;  /* 0x0000005005057890 */ /* 0x000fe2000fffe0ff */
[----:B-1----:R-:W-:Y:S01]  /*2550*/  LEA R0, R11, UR37, 0x3 ;  /* 0x000000250b007c11 */ /* 0x002fe2000f8e18ff */
[----:B------:R-:W-:Y:S01]  /*2560*/  UIADD3 UR4, UPT, UPT, UR4, 0xe0, URZ ;  /* 0x000000e004047890 */ /* 0x000fe2000fffe0ff */
[----:B------:R-:W-:Y:S01]  /*2570*/  SHF.L.U32 R5, R10, 0x1f, RZ ;  /* 0x0000001f0a057819 */ /* 0x000fe200000006ff */
[----:B------:R1:W-:Y:S01]  /*2580*/  @!P2 SYNCS.ARRIVE.TRANS64.RED RZ, [R3+URZ], R4 ;  /* 0x0000000403ffa9a7 */ /* 0x0003e200080004ff */
[----:B------:R-:W-:Y:S01]  /*2590*/  UIADD3 UR6, UPT, UPT, UR6, 0x1, URZ ;  /* 0x0000000106067890 */ /* 0x000fe2000fffe0ff */
[----:B------:R-:W-:-:S03]  /*25a0*/  VIADD R8, R8, 0x1 ;  /* 0x0000000108087836 */ /* 0x000fc60000000000 */
[----:B------:R-:W-:Y:S02]  /*25b0*/  UISETP.NE.AND UP0, UPT, UR6, 0x2, UPT ;  /* 0x000000020600788c */ /* 0x000fe4000bf05270 */
[----:B------:R-:W-:Y:S06]  /*25c0*/  UGETNEXTWORKID.BROADCAST [UR4], [UR5] ;  /* 0x00000000040073ca */ /* 0x000fec0008000100 */
[----:B------:R-:W-:Y:S01]  /*25d0*/  USEL UR4, URZ, 0x1, UP0 ;  /* 0x00000001ff047887 */ /* 0x000fe20008000000 */
[----:B------:R-:W-:Y:S01]  /*25e0*/  ISETP.NE.AND P0, PT, R8, 0x2, PT ;  /* 0x000000020800780c */ /* 0x000fe20003f05270 */
[----:B------:R-:W-:Y:S01]  /*25f0*/  USEL UR6, UR6, URZ, UP0 ;  /* 0x000000ff06067287 */ /* 0x000fe20008000000 */
[----:B------:R-:W2:Y:S03]  /*2600*/  SYNCS.PHASECHK.TRANS64.TRYWAIT P1, [R0+URZ+0x50], R5 ;  /* 0x00005005000075a7 */ /* 0x000ea600080211ff */
[----:B------:R-:W-:Y:S01]  /*2610*/  LOP3.LUT R12, R12, UR4, RZ, 0x3c, !PT ;  /* 0x000000040c0c7c12 */ /* 0x000fe2000f8e3cff */
[----:B-12---:R-:W-:Y:S07]  /*2620*/  @!P1 BRA `(.L_x_41) ;  /* 0x0000004800cc9947 */ /* 0x006fee0003800000 */
.L_x_112:
[C---:B------:R-:W-:Y:S01]  /*2630*/  LEA R4, R11.reuse, UR37, 0x4 ;  /* 0x000000250b047c11 */ /* 0x040fe2000f8e20ff */
[----:B-1----:R-:W-:Y:S01]  /*2640*/  VIADD R0, R0, 0x60 ;  /* 0x0000006000007836 */ /* 0x002fe20000000000 */
[----:B------:R-:W-:Y:S01]  /*2650*/  SEL R8, R8, RZ, P0 ;  /* 0x000000ff08087207 */ /* 0x000fe20000000000 */
[----:B------:R-:W-:-:S03]  /*2660*/  VIADD R11, R11, 0x1 ;  /* 0x000000010b0b7836 */ /* 0x000fc60000000000 */
[----:B------:R-:W1:Y:S01]  /*2670*/  LDS.128 R4, [R4+0xe0] ;  /* 0x0000e00004047984 */ /* 0x000e620000000c00 */
[----:B------:R-:W-:Y:S02]  /*2680*/  PRMT R0, RZ, 0x654, R0 ;  /* 0x00000654ff007816 */ /* 0x000fe40000000000 */
[C---:B------:R-:W-:Y:S01]  /*2690*/  ISETP.NE.AND P1, PT, R11.reuse, 0x2, PT ;  /* 0x000000020b00780c */ /* 0x040fe20003f25270 */
[----:B------:R-:W-:Y:S01]  /*26a0*/  @!PT LDS RZ, [RZ] ;  /* 0x00000000fffff984 */ /* 0x000fe20000000800 */
[----:B------:R-:W-:Y:S01]  /*26b0*/  @!PT LDS RZ, [RZ] ;  /* 0x00000000fffff984 */ /* 0x000fe20000000800 */
[----:B------:R-:W-:Y:S01]  /*26c0*/  @!PT LDS RZ, [RZ] ;  /* 0x00000000fffff984 */ /* 0x000fe20000000800 */
[----:B------:R-:W-:Y:S01]  /*26d0*/  @!PT LDS RZ, [RZ] ;  /* 0x00000000fffff984 */ /* 0x000fe20000000800 */
[----:B------:R2:W-:Y:S06]  /*26e0*/  MEMBAR.ALL.CTA ;  /* 0x0000000000007992 */ /* 0x0005ec0000008000 */
[----:B--2---:R-:W2:Y:S01]  /*26f0*/  FENCE.VIEW.ASYNC.S ;  /* 0x00000000000073c6 */ /* 0x004ea20000000000 */
[----:B------:R-:W-:Y:S01]  /*2700*/  SEL R11, R11, RZ, P1 ;  /* 0x000000ff0b0b7207 */ /* 0x000fe20000800000 */
[----:B--2---:R2:W-:Y:S01]  /*2710*/  SYNCS.ARRIVE.TRANS64.RED.A1T0 RZ, [R0+URZ], RZ ;  /* 0x000000ff00ff79a7 */ /* 0x0045e200081004ff */
[----:B-1----:R-:W-:-:S02]  /*2720*/  LOP3.LUT P3, RZ, R6, 0x1, RZ, 0xc0, !PT ;  /* 0x0000000106ff7812 */ /* 0x002fc4000786c0ff */
[----:B------:R-:W-:-:S04]  /*2730*/  SEL R5, RZ, 0x1, P1 ;  /* 0x00000001ff057807 */ /* 0x000fc80000800000 */
[----:B------:R-:W-:Y:S02]  /*2740*/  LOP3.LUT R10, R10, R5, RZ, 0x3c, !PT ;  /* 0x000000050a0a7212 */ /* 0x000fe400078e3cff */
[----:B--2---:R-:W-:-:S04]  /*2750*/  SEL R0, RZ, 0x1, P0 ;  /* 0x00000001ff007807 */ /* 0x004fc80000000000 */
[----:B------:R-:W-:Y:S01]  /*2760*/  LOP3.LUT R9, R9, R0, RZ, 0x3c, !PT ;  /* 0x0000000009097212 */ /* 0x000fe200078e3cff */
[----:B------:R-:W-:Y:S06]  /*2770*/  @P3 BRA `(.L_x_42) ;  /* 0xfffffffc002c3947 */ /* 0x000fec000383ffff */
[----:B------:R-:W-:Y:S01]  /*2780*/  ULEA UR5, UR6, UR37, 0x3 ;  /* 0x0000002506057291 */ /* 0x000fe2000f8e18ff */
[----:B------:R-:W-:-:S08]  /*2790*/  SHF.L.U32 R3, R12, 0x1f, RZ ;  /* 0x0000001f0c037819 */ /* 0x000fd000000006ff */
[----:B------:R-:W1:Y:S02]  /*27a0*/  SYNCS.PHASECHK.TRANS64 P0, [UR5+0x60], R3 ;  /* 0x00006003ff0075a7 */ /* 0x000e640008001005 */
[----:B-1----:R-:W-:Y:S05]  /*27b0*/  @P0 BRA `(.L_x_43) ;  /* 0x0000000000080947 */ /* 0x002fea0003800000 */
[----:B------:R-:W1:Y:S02]  /*27c0*/  SYNCS.PHASECHK.TRANS64.TRYWAIT P0, [UR5+0x60], R3 ;  /* 0x00006003ff0075a7 */ /* 0x000e640008001105 */
[----:B-1----:R-:W-:Y:S05]  /*27d0*/  @!P0 BRA `(.L_x_44) ;  /* 0x0000004800748947 */ /* 0x002fea0003800000 */
.L_x_43:
[----:B------:R-:W-:-:S04]  /*27e0*/  UIADD3 UR4, UPT, UPT, UR6, 0x1, URZ ;  /* 0x0000000106047890 */ /* 0x000fc8000fffe0ff */
[----:B------:R-:W-:-:S04]  /*27f0*/  UISETP.NE.AND UP0, UPT, UR4, 0x2, UPT ;  /* 0x000000020400788c */ /* 0x000fc8000bf05270 */
[----:B------:R-:W-:Y:S02]  /*2800*/  USEL UR7, URZ, 0x1, UP0 ;  /* 0x00000001ff077887 */ /* 0x000fe40008000000 */
[----:B------:R-:W-:-:S04]  /*2810*/  USEL UR4, UR4, URZ, UP0 ;  /* 0x000000ff04047287 */ /* 0x000fc80008000000 */
[----:B------:R-:W-:Y:S01]  /*2820*/  ULEA UR4, UR4, UR37, 0x3 ;  /* 0x0000002504047291 */ /* 0x000fe2000f8e18ff */
[----:B-1----:R-:W-:-:S04]  /*2830*/  LOP3.LUT R3, R12, UR7, RZ, 0x3c, !PT ;  /* 0x000000070c037c12 */ /* 0x002fc8000f8e3cff */
[----:B------:R-:W-:-:S04]  /*2840*/  SHF.L.U32 R0, R3, 0x1f, RZ ;  /* 0x0000001f03007819 */ /* 0x000fc800000006ff */
[----:B------:R-:W1:Y:S02]  /*2850*/  SYNCS.PHASECHK.TRANS64 P0, [UR4+0x60], R0 ;  /* 0x00006000ff0075a7 */ /* 0x000e640008001004 */
[----:B-1----:R-:W-:Y:S05]  /*2860*/  @P0 EXIT ;  /* 0x000000000000094d */ /* 0x002fea0003800000 */
[----:B------:R-:W-:Y:S02]  /*2870*/  SHF.L.U32 R3, R3, 0x1f, RZ ;  /* 0x0000001f03037819 */ /* 0x000fe400000006ff */
[----:B------:R-:W-:-:S07]  /*2880*/  MOV R0, UR4 ;  /* 0x0000000400007c02 */ /* 0x000fce0008000f00 */
.L_x_45:
[----:B-1----:R1:W2:Y:S02]  /*2890*/  SYNCS.PHASECHK.TRANS64.TRYWAIT P0, [R0+URZ+0x60], R3 ;  /* 0x00006003000075a7 */ /* 0x0022a400080011ff */
[----:B--2---:R-:W-:Y:S05]  /*28a0*/  @!P0 NANOSLEEP.SYNCS 0x989680 ;  /* 0x009896800000895d */ /* 0x004fea0003900000 */
[----:B------:R-:W2:Y:S02]  /*28b0*/  @!P0 SYNCS.PHASECHK.TRANS64 P0, [R0+URZ+0x60], R3 ;  /* 0x00006003000085a7 */ /* 0x000ea400080010ff */
[----:B--2---:R-:W-:Y:S05]  /*28c0*/  @P0 EXIT ;  /* 0x000000000000094d */ /* 0x004fea0003800000 */
[----:B------:R-:W-:Y:S05]  /*28d0*/  BRA `(.L_x_45) ;  /* 0xfffffffc00ec7947 */ /* 0x000fea000383ffff */
.L_x_38:
[----:B------:R-:W-:-:S09]  /*28e0*/  UISETP.NE.AND UP1, UPT, UR8, URZ, UPT ;  /* 0x000000ff0800728c */ /* 0x000fd2000bf25270 */
[----:B------:R-:W-:Y:S05]  /*28f0*/  BRA.U UP1, `(.L_x_46) ;  /* 0x0000000d01787547 */ /* 0x000fea000b800000 */
[----:B------:R-:W-:Y:S01]  /*2900*/  UMOV UR4, 0x40 ;  /* 0x0000004000047882 */ /* 0x000fe20000000000 */
[----:B------:R-:W-:Y:S01]  /*2910*/  NOP ;  /* 0x0000000000007918 */ /* 0x000fe20000000000 */
[----:B------:R-:W-:Y:S01]  /*2920*/  ULEA UR4, UR37, UR4, 0x18 ;  /* 0x0000000425047291 */ /* 0x000fe2000f8ec0ff */
[----:B------:R-:W-:Y:S02]  /*2930*/  UMOV UR5, 0x400 ;  /* 0x0000040000057882 */ /* 0x000fe40000000000 */
[----:B------:R-:W-:-:S06]  /*2940*/  ULEA UR37, UR37, UR5, 0x18 ;  /* 0x0000000525257291 */ /* 0x000fcc000f8ec0ff */
[----:B------:R-:W1:Y:S02]  /*2950*/  LDS.U8 R0, [UR4+0x1c] ;  /* 0x00001c04ff007984 */ /* 0x000e640008000000 */
[----:B-1----:R-:W-:-:S13]  /*2960*/  ISETP.NE.AND P0, PT, R0, RZ, PT ;  /* 0x000000ff0000720c */ /* 0x002fda0003f05270 */
[----:B------:R-:W-:Y:S05]  /*2970*/  @P0 BRA `(.L_x_47) ;  /* 0x0000000000580947 */ /* 0x000fea0003800000 */
[----:B------:R-:W-:-:S13]  /*2980*/  ELECT P0, URZ, PT ;  /* 0x0000000000ff782f */ /* 0x000fda0003800000 */
[----:B------:R-:W-:Y:S05]  /*2990*/  @!P0 BRA `(.L_x_48) ;  /* 0x0000000000608947 */ /* 0x000fea0003800000 */
[----:B------:R-:W-:Y:S01]  /*29a0*/  UMOV UR5, 0x10 ;  /* 0x0000001000057882 */ /* 0x000fe20000000000 */
[----:B------:R-:W-:Y:S01]  /*29b0*/  HFMA2 R0, -RZ, RZ, 0, 5.9604644775390625e-08 ;  /* 0x00000001ff007431 */ /* 0x000fe200000001ff */
[----:B------:R-:W-:-:S03]  /*29c0*/  MOV R2, 0xffff ;  /* 0x0000ffff00027802 */ /* 0x000fc60000000f00 */
[----:B------:R-:W-:Y:S04]  /*29d0*/  DEPBAR.LE SB1, 0x36 ;  /* 0x00009d800000791a */ /* 0x000fe80000000000 */
[----:B------:R-:W1:Y:S02]  /*29e0*/  UTCATOMSWS.FIND_AND_SET.ALIGN UP0, UR5, UR5 ;  /* 0x00000005000575e3 */ /* 0x000e640008000800 */
[----:B-1----:R-:W-:Y:S01]  /*29f0*/  MOV R3, UR5 ;  /* 0x0000000500037c02 */ /* 0x002fe20008000f00 */
[----:B------:R-:W-:Y:S06]  /*2a00*/  BRA.U UP0, `(.L_x_49) ;  /* 0x0000000100187547 */ /* 0x000fec000b800000 */
.L_x_50:
[----:B------:R-:W-:Y:S05]  /*2a10*/  NANOSLEEP 0x64 ;  /* 0x000000640000795d */ /* 0x000fea0003800000 */
[----:B------:R-:W-:-:S05]  /*2a20*/  UMOV UR5, 0x10 ;  /* 0x0000001000057882 */ /* 0x000fca0000000000 */
[----:B------:R-:W-:Y:S04]  /*2a30*/  DEPBAR.LE SB1, 0x36 ;  /* 0x00009d800000791a */ /* 0x000fe80000000000 */
[----:B------:R-:W1:Y:S02]  /*2a40*/  UTCATOMSWS.FIND_AND_SET.ALIGN UP0, UR5, UR5 ;  /* 0x00000005000575e3 */ /* 0x000e640008000800 */
[----:B-1----:R-:W-:Y:S01]  /*2a50*/  MOV R3, UR5 ;  /* 0x0000000500037c02 */ /* 0x002fe20008000f00 */
[----:B------:R-:W-:Y:S05]  /*2a60*/  BRA.U !UP0, `(.L_x_50) ;  /* 0xfffffffd08e87547 */ /* 0x000fea000b83ffff */
.L_x_49:
[-C--:B------:R-:W-:Y:S02]  /*2a70*/  SHF.L.U32 R2, R2, R3.reuse, RZ ;  /* 0x0000000302027219 */ /* 0x080fe400000006ff */
[----:B------:R-:W-:Y:S01]  /*2a80*/  SHF.L.U32 R0, R0, R3, RZ ;  /* 0x0000000300007219 */ /* 0x000fe200000006ff */
[----:B------:R-:W-:Y:S02]  /*2a90*/  IMAD.SHL.U32 R3, R3, 0x20, RZ ;  /* 0x0000002003037824 */ /* 0x000fe400078e00ff */
[----:B------:R1:W-:Y:S04]  /*2aa0*/  ATOMS.OR RZ, [UR4+0x14], R2 ;  /* 0x00001402ffff798c */ /* 0x0003e8000b000004 */
[----:B------:R1:W-:Y:S04]  /*2ab0*/  ATOMS.OR RZ, [UR4+0x18], R0 ;  /* 0x00001800ffff798c */ /* 0x0003e8000b000004 */
[----:B------:R1:W-:Y:S01]  /*2ac0*/  STS [UR37+0x100], R3 ;  /* 0x00010003ff007988 */ /* 0x0003e20008000825 */
[----:B------:R-:W-:Y:S05]  /*2ad0*/  BRA `(.L_x_48) ;  /* 0x0000000000107947 */ /* 0x000fea0003800000 */
.L_x_47:
[----:B------:R-:W-:Y:S02]  /*2ae0*/  MOV R0, 0xffffffff ;  /* 0xffffffff00007802 */ /* 0x000fe40000000f00 */
[----:B------:R-:W-:-:S03]  /*2af0*/  MOV R2, 0x2b20 ;  /* 0x00002b2000027802 */ /* 0x000fc60000000f00 */
[----:B------:R1:W-:Y:S04]  /*2b00*/  STS [UR37+0x100], R0 ;  /* 0x00010000ff007988 */ /* 0x0003e80008000825 */
[----:B-1-3-5:R-:W-:Y:S05]  /*2b10*/  CALL.REL.NOINC `($__internal_1_$__cuda_sm10x_tcgen05_guardrail_trap_phase_invalid_during_alloc) ;  /* 0x0000004c00307944 */ /* 0x02afea0003c00000 */
.L_x_48:
[----:B------:R-:W-:Y:S05]  /*2b20*/  WARPSYNC.ALL ;  /* 0x0000000000007948 */ /* 0x000fea0003800000 */
[----:B------:R-:W2:Y:S01]  /*2b30*/  S2UR UR6, SR_CgaCtaId ;  /* 0x00000000000679c3 */ /* 0x000ea20000008800 */
[----:B------:R-:W-:Y:S01]  /*2b40*/  UMOV UR4, 0x400 ;  /* 0x0000040000047882 */ /* 0x000fe20000000000 */
[----:B------:R-:W-:-:S06]  /*2b50*/  NOP ;  /* 0x0000000000007918 */ /* 0x000fcc0000000000 */
[----:B------:R-:W-:Y:S06]  /*2b60*/  BAR.ARV 0x6, 0xa0 ;  /* 0x0182800000007b1d */ /* 0x000fec0000002000 */
[----:B------:R-:W4:Y:S01]  /*2b70*/  LDCU UR7, c[0x0][0x38c] ;  /* 0x00007180ff0777ac */ /* 0x000f220008000800 */
[----:B------:R-:W-:Y:S01]  /*2b80*/  IMAD.MOV.U32 R11, RZ, RZ, 0x1 ;  /* 0x00000001ff0b7424 */ /* 0x000fe200078e00ff */
[----:B------:R-:W-:Y:S01]  /*2b90*/  CS2R R8, SRZ ;  /* 0x0000000000087805 */ /* 0x000fe2000001ff00 */
[----:B------:R-:W-:Y:S01]  /*2ba0*/  IMAD.MOV.U32 R10, RZ, RZ, RZ ;  /* 0x000000ffff0a7224 */ /* 0x000fe200078e00ff */
[----:B------:R-:W-:Y:S01]  /*2bb0*/  UMOV UR18, URZ ;  /* 0x000000ff00127c82 */ /* 0x000fe20008000000 */
[----:B------:R-:W-:Y:S01]  /*2bc0*/  UMOV UR17, URZ ;  /* 0x000000ff00117c82 */ /* 0x000fe20008000000 */
[----:B------:R-:W-:Y:S01]  /*2bd0*/  UMOV UR20, 0x0 ;  /* 0x0000000000147882 */ /* 0x000fe20000000000 */
[----:B------:R-:W-:Y:S01]  /*2be0*/  UMOV UR21, 0x4200010 ;  /* 0x0420001000157882 */ /* 0x000fe20000000000 */
[----:B--2---:R-:W-:Y:S01]  /*2bf0*/  ULEA UR6, UR6, UR4, 0x18 ;  /* 0x0000000406067291 */ /* 0x004fe2000f8ec0ff */
[----:B------:R-:W2:Y:S03]  /*2c00*/  LDCU UR4, c[0x0][0x38c] ;  /* 0x00007180ff0477ac */ /* 0x000ea60008000800 */
[----:B------:R-:W-:-:S02]  /*2c10*/  UIADD3 UR11, UPT, UPT, UR6, 0x4400, URZ ;  /* 0x00004400060b7890 */ /* 0x000fc4000fffe0ff */
[----:B----4-:R-:W-:-:S03]  /*2c20*/  UIADD3 UR7, UPT, UPT, UR7, 0x1f, URZ ;  /* 0x0000001f07077890 */ /* 0x010fc6000fffe0ff */
[----:B-1----:R-:W1:Y:S01]  /*2c30*/  LDS R0, [UR6+0x100] ;  /* 0x00010006ff007984 */ /* 0x002e620008000800 */
[----:B------:R-:W-:Y:S02]  /*2c40*/  UIADD3 UR12, UPT, UPT, UR6, 0x5400, URZ ;  /* 0x00005400060c7890 */ /* 0x000fe4000fffe0ff */
[----:B------:R-:W-:Y:S02]  /*2c50*/  USHF.R.S32.HI UR5, URZ, 0x1f, UR7 ;  /* 0x0000001fff057899 */ /* 0x000fe40008011407 */
[----:B------:R-:W-:Y:S02]  /*2c60*/  USHF.R.U32.HI UR11, URZ, 0x4, UR11 ;  /* 0x00000004ff0b7899 */ /* 0x000fe4000801160b */
[----:B------:R-:W-:Y:S02]  /*2c70*/  ULEA.HI UR5, UR5, UR7, URZ, 0x5 ;  /* 0x0000000705057291 */ /* 0x000fe4000f8f28ff */
[----:B------:R-:W-:Y:S02]  /*2c80*/  USHF.R.U32.HI UR12, URZ, 0x4, UR12 ;  /* 0x00000004ff0c7899 */ /* 0x000fe4000801160c */
[----:B------:R-:W-:-:S02]  /*2c90*/  USHF.R.S32.HI UR5, URZ, 0x5, UR5 ;  /* 0x00000005ff057899 */ /* 0x000fc40008011405 */
[----:B------:R-:W-:Y:S02]  /*2ca0*/  ULOP3.LUT UR11, UR11, 0x3fff, URZ, 0xc0, !UPT ;  /* 0x00003fff0b0b7892 */ /* 0x000fe4000f8ec0ff */
[----:B------:R-:W-:Y:S02]  /*2cb0*/  UISETP.LT.AND UP0, UPT, UR5, 0x1, UPT ;  /* 0x000000010500788c */ /* 0x000fe4000bf01270 */
[----:B------:R-:W-:Y:S02]  /*2cc0*/  ULOP3.LUT UR12, UR12, 0x3fff, URZ, 0xc0, !UPT ;  /* 0x00003fff0c0c7892 */ /* 0x000fe4000f8ec0ff */
[----:B------:R-:W-:Y:S02]  /*2cd0*/  USEL UR10, UR5, 0x1, !UP0 ;  /* 0x00000001050a7887 */ /* 0x000fe4000c000000 */
[----:B------:R-:W-:Y:S02]  /*2ce0*/  ULOP3.LUT UR11, UR11, 0x10000, URZ, 0xfc, !UPT ;  /* 0x000100000b0b7892 */ /* 0x000fe4000f8efcff */
[----:B------:R-:W-:-:S02]  /*2cf0*/  ULOP3.LUT UR12, UR12, 0x10000, URZ, 0xfc, !UPT ;  /* 0x000100000c0c7892 */ /* 0x000fc4000f8efcff */
[----:B------:R-:W-:Y:S02]  /*2d00*/  UIADD3 UR10, UPT, UPT, -UR10, URZ, URZ ;  /* 0x000000ff0a0a7290 */ /* 0x000fe4000fffe1ff */
[----:B--2---:R-:W-:Y:S01]  /*2d10*/  UISETP.GE.AND UP3, UPT, UR4, 0x1, UPT ;  /* 0x000000010400788c */ /* 0x004fe2000bf66270 */
[----:B-1----:R-:W-:-:S15]  /*2d20*/  R2UR UR19, R0 ;  /* 0x00000000001372ca */ /* 0x002fde00000e0000 */
.L_x_57:
[----:B------:R-:W-:Y:S02]  /*2d30*/  LEA R0, R10, UR6, 0x3 ;  /* 0x000000060a007c11 */ /* 0x000fe4000f8e18ff */
[----:B------:R-:W-:Y:S02]  /*2d40*/  SHF.L.U32 R5, R9, 0x1f, RZ ;  /* 0x0000001f09057819 */ /* 0x000fe400000006ff */
[----:B------:R-:W-:Y:S01]  /*2d50*/  PLOP3.LUT P0, PT, PT, PT, UP3, 0x80, 0x8 ;  /* 0x000000000008781c */ /* 0x000fe20003f0f038 */
[----:B------:R-:W-:Y:S01]  /*2d60*/  VIADD R3, R0, 0x60 ;  /* 0x0000006000037836 */ /* 0x000fe20000000000 */
[----:B-1----:R-:W1:Y:S02]  /*2d70*/  SYNCS.PHASECHK.TRANS64.TRYWAIT P1, [R0+URZ+0x50], R5 ;  /* 0x00005005000075a7 */ /* 0x002e6400080211ff */
[----:B-1--4-:R-:W-:Y:S09]  /*2d80*/  @!P1 BRA `(.L_x_51) ;  /* 0x0000004400209947 */ /* 0x012ff20003800000 */
.L_x_114:
[----:B------:R-:W-:Y:S01]  /*2d90*/  LEA R4, R10, UR6, 0x4 ;  /* 0x000000060a047c11 */ /* 0x000fe2000f8e20ff */
[----:B------:R-:W-:Y:S01]  /*2da0*/  @UP3 ULEA UR4, UR17, UR6, 0x3 ;  /* 0x0000000611043291 */ /* 0x000fe2000f8e18ff */
[----:B------:R-:W-:Y:S01]  /*2db0*/  PLOP3.LUT P2, PT, PT, PT, PT, 0x80, 0x8 ;  /* 0x000000000008781c */ /* 0x000fe20003f4f070 */
[----:B------:R-:W-:Y:S01]  /*2dc0*/  ULEA UR9, UR18, UR6, 0x3 ;  /* 0x0000000612097291 */ /* 0x000fe2000f8e18ff */
[----:B------:R-:W-:Y:S02]  /*2dd0*/  PRMT R3, RZ, 0x654, R3 ;  /* 0x00000654ff037816 */ /* 0x000fe40000000003 */
[----:B-1----:R-:W1:Y:S01]  /*2de0*/  LDS.128 R4, [R4+0xe0] ;  /* 0x0000e00004047984 */ /* 0x002e620000000c00 */
[----:B------:R-:W-:Y:S02]  /*2df0*/  @P0 SHF.L.U32 R2, R8, 0x1f, RZ ;  /* 0x0000001f08020819 */ /* 0x000fe400000006ff */
[----:B------:R-:W-:Y:S01]  /*2e00*/  SHF.L.U32 R0, R11, 0x1f, RZ ;  /* 0x0000001f0b007819 */ /* 0x000fe200000006ff */
[----:B------:R-:W-:Y:S01]  /*2e10*/  @!PT LDS RZ, [RZ] ;  /* 0x00000000fffff984 */ /* 0x000fe20000000800 */
[----:B------:R-:W-:Y:S01]  /*2e20*/  @!PT LDS RZ, [RZ] ;  /* 0x00000000fffff984 */ /* 0x000fe20000000800 */
[----:B------:R-:W-:Y:S01]  /*2e30*/  @!PT LDS RZ, [RZ] ;  /* 0x00000000fffff984 */ /* 0x000fe20000000800 */
[----:B------:R-:W-:Y:S01]  /*2e40*/  @!PT LDS RZ, [RZ] ;  /* 0x00000000fffff984 */ /* 0x000fe20000000800 */
[----:B------:R2:W-:Y:S06]  /*2e50*/  MEMBAR.ALL.CTA ;  /* 0x0000000000007992 */ /* 0x0005ec0000008000 */
[----:B--2---:R-:W2:Y:S02]  /*2e60*/  FENCE.VIEW.ASYNC.S ;  /* 0x00000000000073c6 */ /* 0x004ea40000000000 */
[----:B--2---:R2:W-:Y:S01]  /*2e70*/  SYNCS.ARRIVE.TRANS64.RED.A1T0 RZ, [R3+URZ], RZ ;  /* 0x000000ff03ff79a7 */ /* 0x0045e200081004ff */
[----:B------:R2:W4:Y:S01]  /*2e80*/  @P0 SYNCS.PHASECHK.TRANS64.TRYWAIT P2, [UR4], R2 ;  /* 0x00000002ff0005a7 */ /* 0x0005220008041104 */
[----:B-1----:R-:W-:Y:S01]  /*2e90*/  LOP3.LUT P1, RZ, R6, 0x1, RZ, 0xc0, !PT ;  /* 0x0000000106ff7812 */ /* 0x002fe2000782c0ff */
[----:B------:R-:W1:Y:S02]  /*2ea0*/  SYNCS.PHASECHK.TRANS64.TRYWAIT P0, [UR9+0x90], R0 ;  /* 0x00009000ff0075a7 */ /* 0x000e640008001109 */
[----:B-12-4-:R-:W-:Y:S10]  /*2eb0*/  @!P0 BRA `(.L_x_52) ;  /* 0x0000004000e88947 */ /* 0x016ff40003800000 */
.L_x_116:
[----:B------:R-:W-:Y:S01]  /*2ec0*/  IADD3 R10, PT, PT, R10, 0x1, RZ ;  /* 0x000000010a0a7810 */ /* 0x000fe20007ffe0ff */
[----:B------:R-:W-:Y:S06]  /*2ed0*/  BRA.U !UP3, `(.L_x_53) ;  /* 0x000000010ba07547 */ /* 0x000fec000b800000 */
[----:B------:R-:W-:Y:S02]  /*2ee0*/  ULEA.HI UR8, UR18, UR18, URZ, 0x1 ;  /* 0x0000001212087291 */ /* 0x000fe4000f8f08ff */
[----:B------:R-:W-:Y:S02]  /*2ef0*/  UPLOP3.LUT UP4, UPT, UPT, UPT, UPT, 0x40, 0x4 ;  /* 0x000000000004789c */ /* 0x000fe40003f8e870 */
[----:B------:R-:W-:Y:S02]  /*2f00*/  USHF.L.U32 UR4, UR8, 0x6, URZ ;  /* 0x0000000608047899 */ /* 0x000fe400080006ff */
[----:B------:R-:W-:Y:S02]  /*2f10*/  ULOP3.LUT UR8, UR8, 0xffe, URZ, 0xc0, !UPT ;  /* 0x00000ffe08087892 */ /* 0x000fe4000f8ec0ff */
[----:B------:R-:W-:Y:S02]  /*2f20*/  ULOP3.LUT UR4, UR4, 0xffffff80, URZ, 0xc0, !UPT ;  /* 0xffffff8004047892 */ /* 0x000fe4000f8ec0ff */
[----:B------:R-:W-:-:S02]  /*2f30*/  UIADD3 UR8, UPT, UPT, -UR8, UR18, URZ ;  /* 0x0000001208087290 */ /* 0x000fc4000fffe1ff */
[----:B------:R-:W-:Y:S01]  /*2f40*/  UIADD3 UR4, UPT, UPT, UR19, UR4, URZ ;  /* 0x0000000413047290 */ /* 0x000fe2000fffe0ff */
[----:B------:R-:W-:Y:S01]  /*2f50*/  UMOV UR16, UR10 ;  /* 0x0000000a00107c82 */ /* 0x000fe20008000000 */
[----:B------:R-:W-:Y:S02]  /*2f60*/  UMOV UR15, UR5 ;  /* 0x00000005000f7c82 */ /* 0x000fe40008000000 */
[----:B------:R-:W-:Y:S01]  /*2f70*/  ULEA UR8, UR8, UR4, 0x14 ;  /* 0x0000000408087291 */ /* 0x000fe2000f8ea0ff */
[----:B------:R-:W-:-:S11]  /*2f80*/  UMOV UR14, UR17 ;  /* 0x00000011000e7c82 */ /* 0x000fd60008000000 */
.L_x_56:
[----:B------:R-:W-:Y:S02]  /*2f90*/  UIADD3 UR16, UPT, UPT, UR16, 0x1, URZ ;  /* 0x0000000110107890 */ /* 0x000fe4000fffe0ff */
[----:B--2---:R-:W-:Y:S02]  /*2fa0*/  ULEA UR7, UR14, UR6, 0x3 ;  /* 0x000000060e077291 */ /* 0x004fe4000f8e18ff */
[----:B------:R-:W-:Y:S01]  /*2fb0*/  UISETP.NE.AND UP0, UPT, UR16, URZ, UPT ;  /* 0x000000ff1000728c */ /* 0x000fe2000bf05270 */
[----:B----4-:R-:W-:Y:S10]  /*2fc0*/  @P2 BRA `(.L_x_54) ;  /* 0x00000000000c2947 */ /* 0x010ff40003800000 */
[----:B-1----:R-:W-:Y:S04]  /*2fd0*/  SHF.L.U32 R3, R8, 0x1f, RZ ;  /* 0x0000001f08037819 */ /* 0x002fe800000006ff */
[----:B------:R-:W1:Y:S02]  /*2fe0*/  SYNCS.PHASECHK.TRANS64.TRYWAIT P0, [UR7], R3 ;  /* 0x00000003ff0075a7 */ /* 0x000e640008001107 */
[----:B-1----:R-:W-:Y:S05]  /*2ff0*/  @!P0 BRA `(.L_x_55) ;  /* 0x0000004000b08947 */ /* 0x002fea0003800000 */
.L_x_54:
[----:B------:R-:W-:Y:S01]  /*3000*/  UISETP.NE.AND UP1, UPT, UR15, 0x1, UPT ;  /* 0x000000010f00788c */ /* 0x000fe2000bf25270 */
[----:B------:R-:W-:Y:S01]  /*3010*/  PLOP3.LUT P2, PT, PT, PT, PT, 0x80, 0x8 ;  /* 0x000000000008781c */ /* 0x000fe20003f4f070 */
[----:B------:R-:W-:Y:S02]  /*3020*/  UIADD3 UR17, UPT, UPT, UR14, 0x1, URZ ;  /* 0x000000010e117890 */ /* 0x000fe4000fffe0ff */
[----:B------:R-:W-:Y:S02]  /*3030*/  ULEA UR22, UR14, UR12, 0x8 ;  /* 0x0000000c0e167291 */ /* 0x000fe4000f8e40ff */
[----:B------:R-:W-:Y:S01]  /*3040*/  UISETP.NE.AND UP2, UPT, UR17, 0x2, UPT ;  /* 0x000000021100788c */ /* 0x000fe2000bf45270 */
[----:B------:R-:W-:Y:S01]  /*3050*/  PLOP3.LUT P0, PT, PT, PT, UP1, 0x80, 0x8 ;  /* 0x000000000008781c */ /* 0x000fe20003f0f018 */
[----:B------:R-:W-:Y:S02]  /*3060*/  ULEA UR24, UR14, UR11, 0x7 ;  /* 0x0000000b0e187291 */ /* 0x000fe4000f8e38ff */
[----:B------:R-:W-:Y:S02]  /*3070*/  USEL UR13, URZ, 0x1, UP2 ;  /* 0x00000001ff0d7887 */ /* 0x000fe40009000000 */
[----:B------:R-:W-:Y:S02]  /*3080*/  USEL UR17, UR17, URZ, UP2 ;  /* 0x000000ff11117287 */ /* 0x000fe40009000000 */
[----:B------:R-:W-:Y:S02]  /*3090*/  UIADD3 UR7, UPT, UPT, UR7, 0x10, URZ ;  /* 0x0000001007077890 */ /* 0x000fe4000fffe0ff */
[----:B------:R-:W-:Y:S01]  /*30a0*/  @UP1 ULEA UR4, UR17, UR6, 0x3 ;  /* 0x0000000611041291 */ /* 0x000fe2000f8e18ff */
[----:B------:R-:W-:Y:S01]  /*30b0*/  LOP3.LUT R8, R8, UR13, RZ, 0x3c, !PT ;  /* 0x0000000d08087c12 */ /* 0x000fe2000f8e3cff */
[----:B------:R-:W-:Y:S01]  /*30c0*/  UMOV UR23, 0xc0004010 ;  /* 0xc000401000177882 */ /* 0x000fe20000000000 */
[----:B------:R-:W-:Y:S01]  /*30d0*/  UMOV UR25, 0xc0004010 ;  /* 0xc000401000197882 */ /* 0x000fe20000000000 */
[----:B------:R-:W-:Y:S01]  /*30e0*/  UIADD3 UR15, UPT, UPT, UR15, -0x1, URZ ;  /* 0xffffffff0f0f7890 */ /* 0x000fe2000fffe0ff */
[----:B-1----:R-:W-:Y:S01]  /*30f0*/  @P0 SHF.L.U32 R0, R8, 0x1f, RZ ;  /* 0x0000001f08000819 */ /* 0x002fe200000006ff */
[----:B------:R-:W-:Y:S03]  /*3100*/  UMOV UR14, UR17 ;  /* 0x00000011000e7c82 */ /* 0x000fe60008000000 */
[----:B------:R2:W4:Y:S01]  /*3110*/  @P0 SYNCS.PHASECHK.TRANS64.TRYWAIT P2, [UR4], R0 ;  /* 0x00000000ff0005a7 */ /* 0x0005220008041104 */
[----:B------:R2:W-:Y:S01]  /*3120*/  UTCQMMA gdesc[UR24], gdesc[UR22], tmem[UR8], tmem[UR20], idesc[UR21], UP4 ;  /* 0x00ff1416180075ea */ /* 0x0005e2000a000308 */
[----:B------:R-:W-:Y:S01]  /*3130*/  UPLOP3.LUT UP4, UPT, UPT, UPT, UPT, 0x80, 0x8 ;  /* 0x000000000008789c */ /* 0x000fe20003f8f070 */
[----:B------:R2:W-:Y:S01]  /*3140*/  UTCBAR [UR7], URZ ;  /* 0x000000ff070073e9 */ /* 0x0005e200080000ff */
[----:B------:R-:W-:Y:S09]  /*3150*/  BRA.U UP0, `(.L_x_56) ;  /* 0xfffffffd008c7547 */ /* 0x000ff2000b83ffff */
.L_x_53:
[----:B------:R-:W-:Y:S01]  /*3160*/  UIADD3 UR18, UPT, UPT, UR18, 0x1, URZ ;  /* 0x0000000112127890 */ /* 0x000fe2000fffe0ff */
[C---:B------:R-:W-:Y:S01]  /*3170*/  ISETP.NE.AND P0, PT, R10.reuse, 0x2, PT ;  /* 0x000000020a00780c */ /* 0x040fe20003f05270 */
[----:B------:R-:W-:Y:S02]  /*3180*/  UIADD3 UR9, UPT, UPT, UR9, 0x70, URZ ;  /* 0x0000007009097890 */ /* 0x000fe4000fffe0ff */
[----:B------:R-:W-:Y:S01]  /*3190*/  UISETP.NE.AND UP0, UPT, UR18, 0x4, UPT ;  /* 0x000000041200788c */ /* 0x000fe2000bf05270 */
[----:B-12---:R-:W-:Y:S02]  /*31a0*/  SEL R0, RZ, 0x1, P0 ;  /* 0x00000001ff007807 */ /* 0x006fe40000000000 */
[----:B------:R-:W-:Y:S01]  /*31b0*/  SEL R10, R10, RZ, P0 ;  /* 0x000000ff0a0a7207 */ /* 0x000fe20000000000 */
[----:B------:R-:W-:Y:S01]  /*31c0*/  USEL UR4, URZ, 0x1, UP0 ;  /* 0x00000001ff047887 */ /* 0x000fe20008000000 */
[----:B------:R-:W-:Y:S01]  /*31d0*/  LOP3.LUT R9, R9, R0, RZ, 0x3c, !PT ;  /* 0x0000000009097212 */ /* 0x000fe200078e3cff */
[----:B------:R-:W-:Y:S01]  /*31e0*/  USEL UR18, UR18, URZ, UP0 ;  /* 0x000000ff12127287 */ /* 0x000fe20008000000 */
[----:B------:R1:W-:Y:S03]  /*31f0*/  UTCBAR [UR9], URZ ;  /* 0x000000ff090073e9 */ /* 0x0003e600080000ff */
[----:B------:R-:W-:Y:S01]  /*3200*/  LOP3.LUT R11, R11, UR4, RZ, 0x3c, !PT ;  /* 0x000000040b0b7c12 */ /* 0x000fe2000f8e3cff */
[----:B------:R-:W-:Y:S07]  /*3210*/  @P1 BRA `(.L_x_57) ;  /* 0xfffffff800c41947 */ /* 0x000fee000383ffff */
[----:B------:R-:W2:Y:S01]  /*3220*/  S2UR UR4, SR_CgaCtaId ;  /* 0x00000000000479c3 */ /* 0x000ea20000008800 */
[----:B------:R-:W-:Y:S01]  /*3230*/  ELECT P0, URZ, PT ;  /* 0x0000000000ff782f */ /* 0x000fe20003800000 */
[----:B------:R-:W-:Y:S01]  /*3240*/  IMAD.MOV.U32 R0, RZ, RZ, 0x1 ;  /* 0x00000001ff007424 */ /* 0x000fe200078e00ff */
[----:B------:R-:W-:Y:S01]  /*3250*/  UIADD3 UR6, UPT, UPT, UR6, 0x90, URZ ;  /* 0x0000009006067890 */ /* 0x000fe2000fffe0ff */
[----:B------:R-:W-:Y:S01]  /*3260*/  SHF.L.U32 R3, R11, 0x1f, RZ ;  /* 0x0000001f0b037819 */ /* 0x000fe200000006ff */
[----:B------:R-:W-:-:S03]  /*3270*/  UMOV UR5, 0x40 ;  /* 0x0000004000057882 */ /* 0x000fc60000000000 */
[----:B------:R-:W-:Y:S01]  /*3280*/  UVIRTCOUNT.DEALLOC.SMPOOL 0x80 ;  /* 0x000000800000784c */ /* 0x000fe20000000000 */
[----:B--2---:R-:W-:Y:S02]  /*3290*/  ULEA UR4, UR4, UR5, 0x18 ;  /* 0x0000000504047291 */ /* 0x004fe4000f8ec0ff */
[----:B------:R-:W-:-:S07]  /*32a0*/  ULEA UR5, UR18, UR6, 0x3 ;  /* 0x0000000612057291 */ /* 0x000fce000f8e18ff */
[----:B------:R2:W-:Y:S02]  /*32b0*/  @P0 STS.U8 [UR4+0x1c], R0 ;  /* 0x00001c00ff000988 */ /* 0x0005e40008000004 */
[----:B------:R-:W3:Y:S02]  /*32c0*/  SYNCS.PHASECHK.TRANS64.TRYWAIT P0, [UR5], R3 ;  /* 0x00000003ff0075a7 */ /* 0x000ee40008001105 */
[----:B--23--:R-:W-:Y:S05]  /*32d0*/  @!P0 BRA `(.L_x_58) ;  /* 0x0000004000108947 */ /* 0x00cfea0003800000 */
.L_x_119:
[----:B------:R-:W-:-:S04]  /*32e0*/  UIADD3 UR7, UPT, UPT, UR18, 0x1, URZ ;  /* 0x0000000112077890 */ /* 0x000fc8000fffe0ff */
[----:B------:R-:W-:-:S04]  /*32f0*/  UISETP.NE.AND UP0, UPT, UR7, 0x4, UPT ;  /* 0x000000040700788c */ /* 0x000fc8000bf05270 */
[----:B------:R-:W-:Y:S02]  /*3300*/  USEL UR8, URZ, 0x1, UP0 ;  /* 0x00000001ff087887 */ /* 0x000fe40008000000 */
[----:B------:R-:W-:-:S04]  /*3310*/  USEL UR7, UR7, URZ, UP0 ;  /* 0x000000ff07077287 */ /* 0x000fc80008000000 */
[----:B------:R-:W-:Y:S01]  /*3320*/  ULEA UR5, UR7, UR6, 0x3 ;  /* 0x0000000607057291 */ /* 0x000fe2000f8e18ff */
[----:B------:R-:W-:-:S04]  /*3330*/  LOP3.LUT R2, R11, UR8, RZ, 0x3c, !PT ;  /* 0x000000080b027c12 */ /* 0x000fc8000f8e3cff */
[----:B--2---:R-:W-:-:S04]  /*3340*/  SHF.L.U32 R3, R2, 0x1f, RZ ;  /* 0x0000001f02037819 */ /* 0x004fc800000006ff */
[----:B------:R-:W2:Y:S02]  /*3350*/  SYNCS.PHASECHK.TRANS64.TRYWAIT P0, [UR5], R3 ;  /* 0x00000003ff0075a7 */ /* 0x000ea40008001105 */
[----:B--2---:R-:W-:Y:S05]  /*3360*/  @!P0 BRA `(.L_x_59) ;  /* 0x0000004000048947 */ /* 0x004fea0003800000 */
.L_x_121:
        /* <DEDUP_REMOVED lines=9> */
.L_x_123:
[----:B------:R-:W-:-:S04]  /*3400*/  UIADD3 UR7, UPT, UPT, UR7, 0x1, URZ ;  /* 0x0000000107077890 */ /* 0x000fc8000fffe0ff */
[----:B------:R-:W-:-:S04]  /*3410*/  UISETP.NE.AND UP0, UPT, UR7, 0x4, UPT ;  /* 0x000000040700788c */ /* 0x000fc8000bf05270 */
[----:B------:R-:W-:Y:S02]  /*3420*/  USEL UR5, URZ, 0x1, UP0 ;  /* 0x00000001ff057887 */ /* 0x000fe40008000000 */
[----:B------:R-:W-:-:S04]  /*3430*/  USEL UR7, UR7, URZ, UP0 ;  /* 0x000000ff07077287 */ /* 0x000fc80008000000 */
[----:B------:R-:W-:Y:S01]  /*3440*/  ULEA UR7, UR7, UR6, 0x3 ;  /* 0x0000000607077291 */ /* 0x000fe2000f8e18ff */
[----:B--2---:R-:W-:-:S04]  /*3450*/  LOP3.LUT R3, R2, UR5, RZ, 0x3c, !PT ;  /* 0x0000000502037c12 */ /* 0x004fc8000f8e3cff */
[----:B------:R-:W-:-:S04]  /*3460*/  SHF.L.U32 R3, R3, 0x1f, RZ ;  /* 0x0000001f03037819 */ /* 0x000fc800000006ff */
[----:B------:R-:W2:Y:S02]  /*3470*/  SYNCS.PHASECHK.TRANS64.TRYWAIT P0, [UR7], R3 ;  /* 0x00000003ff0075a7 */ /* 0x000ea40008001107 */
[----:B--2---:R-:W-:Y:S05]  /*3480*/  @!P0 BRA `(.L_x_61) ;  /* 0x0000003c00ec8947 */ /* 0x004fea0003800000 */
.L_x_125:
[----:B------:R-:W-:Y:S01]  /*3490*/  NOP ;  /* 0x0000000000007918 */ /* 0x000fe20000000000 */
[----:B--2---:R-:W2:Y:S01]  /*34a0*/  LDS R0, [UR4+0x14] ;  /* 0x00001404ff007984 */ /* 0x004ea20008000800 */
[----:B------:R-:W-:Y:S01]  /*34b0*/  ULOP3.LUT UR6, UR19, 0xffff, URZ, 0xc0, !UPT ;  /* 0x0000ffff13067892 */ /* 0x000fe2000f8ec0ff */
[----:B------:R-:W-:Y:S01]  /*34c0*/  UMOV UR8, 0xffff ;  /* 0x0000ffff00087882 */ /* 0x000fe20000000000 */
[----:B------:R-:W-:Y:S02]  /*34d0*/  UMOV UR5, 0x1 ;  /* 0x0000000100057882 */ /* 0x000fe40000000000 */
[----:B------:R-:W-:-:S04]  /*34e0*/  USHF.R.U32.HI UR6, URZ, 0x5, UR6 ;  /* 0x00000005ff067899 */ /* 0x000fc80008011606 */
[----:B------:R-:W-:Y:S02]  /*34f0*/  USHF.L.U32 UR8, UR8, UR6, URZ ;  /* 0x0000000608087299 */ /* 0x000fe400080006ff */
[----:B------:R-:W-:-:S04]  /*3500*/  USHF.L.U32 UR5, UR5, UR6, URZ ;  /* 0x0000000605057299 */ /* 0x000fc800080006ff */
[----:B--2---:R-:W-:-:S04]  /*3510*/  LOP3.LUT R0, R0, UR8, RZ, 0xc0, !PT ;  /* 0x0000000800007c12 */ /* 0x004fc8000f8ec0ff */
[----:B------:R-:W-:-:S13]  /*3520*/  ISETP.NE.AND P0, PT, R0, UR8, PT ;  /* 0x0000000800007c0c */ /* 0x000fda000bf05270 */
[----:B------:R-:W-:Y:S05]  /*3530*/  @P0 BRA `(.L_x_62) ;  /* 0x0000000000580947 */ /* 0x000fea0003800000 */
[----:B------:R-:W2:Y:S02]  /*3540*/  LDS R0, [UR4+0x18] ;  /* 0x00001804ff007984 */ /* 0x000ea40008000800 */
[----:B--2---:R-:W-:-:S04]  /*3550*/  LOP3.LUT R0, R0, UR5, RZ, 0xc0, !PT ;  /* 0x0000000500007c12 */ /* 0x004fc8000f8ec0ff */
[----:B------:R-:W-:-:S13]  /*3560*/  ISETP.NE.AND P0, PT, R0, UR5, PT ;  /* 0x0000000500007c0c */ /* 0x000fda000bf05270 */
[----:B------:R-:W-:Y:S05]  /*3570*/  @P0 BRA `(.L_x_63) ;  /* 0x00000000003c0947 */ /* 0x000fea0003800000 */
[----:B------:R-:W2:Y:S01]  /*3580*/  S2R R2, SR_LANEID ;  /* 0x0000000000027919 */ /* 0x000ea20000000000 */
[----:B------:R-:W-:Y:S01]  /*3590*/  ULOP3.LUT UR8, URZ, UR8, URZ, 0x33, !UPT ;  /* 0x00000008ff087292 */ /* 0x000fe2000f8e33ff */
[----:B------:R-:W-:Y:S01]  /*35a0*/  LOP3.LUT R4, RZ, UR5, RZ, 0x33, !PT ;  /* 0x00000005ff047c12 */ /* 0x000fe2000f8e33ff */
[----:B------:R-:W-:Y:S02]  /*35b0*/  VOTEU.ANY UR7, UPT, PT ;  /* 0x0000000000077886 */ /* 0x000fe400038e0100 */
[----:B------:R-:W-:Y:S01]  /*35c0*/  UFLO.U32 UR7, UR7 ;  /* 0x00000007000772bd */ /* 0x000fe200080e0000 */
[----:B------:R-:W3:Y:S01]  /*35d0*/  REDUX UR5, R4 ;  /* 0x00000000040573c4 */ /* 0x000ee20000000000 */
[----:B------:R-:W-:-:S06]  /*35e0*/  IMAD.U32 R0, RZ, RZ, UR8 ;  /* 0x00000008ff007e24 */ /* 0x000fcc000f8e00ff */
[----:B------:R1:W-:Y:S01]  /*35f0*/  UTCATOMSWS.AND URZ, UR8 ;  /* 0x0000000800ff79e3 */ /* 0x0003e20008000000 */
[----:B------:R-:W4:Y:S01]  /*3600*/  REDUX UR6, R0 ;  /* 0x00000000000673c4 */ /* 0x000f220000000000 */
[----:B--2---:R-:W-:Y:S01]  /*3610*/  ISETP.EQ.U32.AND P0, PT, R2, UR7, PT ;  /* 0x0000000702007c0c */ /* 0x004fe2000bf02070 */
[----:B---3--:R-:W-:Y:S01]  /*3620*/  IMAD.U32 R2, RZ, RZ, UR5 ;  /* 0x00000005ff027e24 */ /* 0x008fe2000f8e00ff */
[----:B----4-:R-:W-:-:S11]  /*3630*/  MOV R3, UR6 ;  /* 0x0000000600037c02 */ /* 0x010fd60008000f00 */
[----:B------:R1:W-:Y:S04]  /*3640*/  @P0 ATOMS.AND RZ, [UR4+0x14], R3 ;  /* 0x00001403ffff098c */ /* 0x0003e8000a800004 */
[----:B------:R1:W-:Y:S01]  /*3650*/  @P0 ATOMS.AND RZ, [UR4+0x18], R2 ;  /* 0x00001802ffff098c */ /* 0x0003e2000a800004 */
[----:B------:R-:W-:Y:S05]  /*3660*/  BRA `(.L_x_64) ;  /* 0x0000000000147947 */ /* 0x000fea0003800000 */
.L_x_63:
[----:B------:R-:W-:Y:S02]  /*3670*/  MOV R2, 0x3690 ;  /* 0x0000369000027802 */ /* 0x000fe40000000f00 */
[----:B-1--45:R-:W-:Y:S05]  /*3680*/  CALL.REL.NOINC `($__internal_0_$__cuda_sm10x_tcgen05_guardrail_trap_col_being_dealloced_not_returned_by_alloc) ;  /* 0x0000004000487944 */ /* 0x032fea0003c00000 */
[----:B------:R-:W-:Y:S05]  /*3690*/  BRA `(.L_x_64) ;  /* 0x0000000000087947 */ /* 0x000fea0003800000 */
.L_x_62:
[----:B------:R-:W-:Y:S02]  /*36a0*/  MOV R2, 0x36c0 ;  /* 0x000036c000027802 */ /* 0x000fe40000000f00 */
[----:B-1--45:R-:W-:Y:S05]  /*36b0*/  CALL.REL.NOINC `($__internal_2_$__cuda_sm10x_tcgen05_guardrail_trap_unallocated_columns_being_dealloced) ;  /* 0x0000004000547944 */ /* 0x032fea0003c00000 */
.L_x_64:
[----:B------:R-:W-:Y:S01]  /*36c0*/  NOP ;  /* 0x0000000000007918 */ /* 0x000fe20000000000 */
[----:B-1----:R-:W-:Y:S05]  /*36d0*/  EXIT ;  /* 0x000000000000794d */ /* 0x002fea0003800000 */
.L_x_46:
[----:B------:R-:W-:-:S09]  /*36e0*/  UISETP.NE.OR UP2, UPT, UR8, 0x3, !UP2 ;  /* 0x000000030800788c */ /* 0x000fd2000d745670 */
[----:B------:R-:W-:Y:S05]  /*36f0*/  BRA.U UP2, `(.L_x_65) ;  /* 0x0000000d02407547 */ /* 0x000fea000b800000 */
[----:B------:R-:W1:Y:S01]  /*3700*/  LDC R0, c[0x0][0xb30] ;  /* 0x0002cc00ff007b82 */ /* 0x000e620000000800 */
[----:B------:R-:W2:Y:S01]  /*3710*/  LDCU.64 UR8, c[0x0][0x888] ;  /* 0x00011100ff0877ac */ /* 0x000ea20008000a00 */
[----:B------:R-:W-:Y:S02]  /*3720*/  HFMA2 R29, -RZ, RZ, 0, 0 ;  /* 0x00000000ff1d7431 */ /* 0x000fe400000001ff */
[----:B------:R-:W-:Y:S01]  /*3730*/  IMAD.MOV.U32 R31, RZ, RZ, 0x1 ;  /* 0x00000001ff1f7424 */ /* 0x000fe200078e00ff */
[----:B------:R-:W-:Y:S01]  /*3740*/  MOV R23, 0x1000 ;  /* 0x0000100000177802 */ /* 0x000fe20000000f00 */
[----:B------:R-:W4:Y:S01]  /*3750*/  LDCU.64 UR4, c[0x0][0x890] ;  /* 0x00011200ff0477ac */ /* 0x000f220008000a00 */
[----:B------:R-:W-:Y:S01]  /*3760*/  IMAD.MOV.U32 R30, RZ, RZ, RZ ;  /* 0x000000ffff1e7224 */ /* 0x000fe200078e00ff */
[----:B------:R-:W3:Y:S01]  /*3770*/  LDC R19, c[0x0][0x370] ;  /* 0x0000dc00ff137b82 */ /* 0x000ee20000000800 */
[----:B------:R-:W-:Y:S01]  /*3780*/  UMOV UR7, 0x400 ;  /* 0x0000040000077882 */ /* 0x000fe20000000000 */
[----:B------:R-:W-:-:S02]  /*3790*/  UPLOP3.LUT UP1, UPT, UPT, UPT, UPT, 0x40, 0x4 ;  /* 0x000000000004789c */ /* 0x000fc40003f2e870 */
[----:B------:R-:W-:-:S04]  /*37a0*/  ULEA UR7, UR37, UR7, 0x18 ;  /* 0x0000000725077291 */ /* 0x000fc8000f8ec0ff */
[----:B------:R-:W3:Y:S01]  /*37b0*/  LDC R2, c[0x0][0xb0c] ;  /* 0x0002c300ff027b82 */ /* 0x000ee20000000800 */
[----:B------:R-:W-:Y:S02]  /*37c0*/  UIADD3 UR13, UPT, UPT, UR7, 0x28, URZ ;  /* 0x00000028070d7890 */ /* 0x000fe4000fffe0ff */
[----:B--2---:R-:W-:Y:S02]  /*37d0*/  UISETP.NE.U32.AND UP2, UPT, UR8, URZ, UPT ;  /* 0x000000ff0800728c */ /* 0x004fe4000bf45070 */
[----:B------:R-:W-:Y:S02]  /*37e0*/  UIADD3 UR17, UPT, UPT, UR7, 0x20, URZ ;  /* 0x0000002007117890 */ /* 0x000fe4000fffe0ff */
[----:B----4-:R-:W-:Y:S01]  /*37f0*/  UISETP.NE.U32.AND UP3, UPT, UR4, URZ, UPT ;  /* 0x000000ff0400728c */ /* 0x010fe2000bf65070 */
[----:B------:R-:W2:Y:S01]  /*3800*/  LDC R18, c[0x0][0xb20] ;  /* 0x0002c800ff127b82 */ /* 0x000ea20000000800 */
[----:B-1----:R-:W-:Y:S01]  /*3810*/  ISETP.NE.AND P1, PT, R0, 0x1, PT ;  /* 0x000000010000780c */ /* 0x002fe20003f25270 */
[----:B------:R-:W-:-:S02]  /*3820*/  UISETP.NE.AND.EX UP2, UPT, UR9, URZ, UPT, UP2 ;  /* 0x000000ff0900728c */ /* 0x000fc4000bf45320 */
[----:B------:R-:W-:Y:S02]  /*3830*/  UPRMT UR13, UR37, 0x654, UR13 ;  /* 0x00000654250d7896 */ /* 0x000fe4000800000d */
[----:B------:R-:W-:Y:S02]  /*3840*/  UISETP.NE.AND.EX UP3, UPT, UR5, URZ, UPT, UP3 ;  /* 0x000000ff0500728c */ /* 0x000fe4000bf65330 */
[----:B------:R-:W1:Y:S08]  /*3850*/  LDC.64 R32, c[0x0][0x348] ;  /* 0x0000d200ff207b82 */ /* 0x000e700000000a00 */
[----:B------:R-:W4:Y:S08]  /*3860*/  LDC.64 R16, c[0x0][0xb10] ;  /* 0x0002c400ff107b82 */ /* 0x000f300000000a00 */
[----:B------:R-:W1:Y:S08]  /*3870*/  LDC.64 R6, c[0x0][0xb18] ;  /* 0x0002c600ff067b82 */ /* 0x000e700000000a00 */
[----:B------:R-:W1:Y:S08]  /*3880*/  LDC.64 R4, c[0x0][0xb28] ;  /* 0x0002ca00ff047b82 */ /* 0x000e700000000a00 */
[----:B--23--:R-:W1:Y:S02]  /*3890*/  LDC R22, c[0x0][0x374] ;  /* 0x0000dd00ff167b82 */ /* 0x00ce640000000800 */
.L_x_74:
[C---:B------:R-:W-:Y:S02]  /*38a0*/  LEA R0, R30.reuse, UR7, 0x3 ;  /* 0x000000071e007c11 */ /* 0x040fe4000f8e18ff */
[----:B------:R-:W-:Y:S02]  /*38b0*/  SHF.L.U32 R3, R29, 0x1f, RZ ;  /* 0x0000001f1d037819 */ /* 0x000fe400000006ff */
[----:B------:R-:W-:Y:S02]  /*38c0*/  LEA R24, R30, UR7, 0x4 ;  /* 0x000000071e187c11 */ /* 0x000fe4000f8e20ff */
[----:B--2---:R-:W2:Y:S02]  /*38d0*/  SYNCS.PHASECHK.TRANS64.TRYWAIT P0, [R0+URZ+0x50], R3 ;  /* 0x00005003000075a7 */ /* 0x004ea400080011ff */
[----:B--2---:R-:W-:Y:S05]  /*38e0*/  @!P0 BRA `(.L_x_66) ;  /* 0x0000003800ec8947 */ /* 0x004fea0003800000 */
.L_x_126:
[----:B------:R-:W-:Y:S01]  /*38f0*/  ISETP.GE.AND P0, PT, R40, 0x1, PT ;  /* 0x000000012800780c */ /* 0x000fe20003f06270 */
[----:B------:R-:W3:Y:S01]  /*3900*/  LDS.128 R24, [R24+0xe0] ;  /* 0x0000e00018187984 */ /* 0x000ee20000000c00 */
[----:B--2---:R-:W-:Y:S01]  /*3910*/  VIADD R0, R0, 0x60 ;  /* 0x0000006000007836 */ /* 0x004fe20000000000 */
[----:B------:R-:W-:Y:S01]  /*3920*/  @!PT LDS RZ, [RZ] ;  /* 0x00000000fffff984 */ /* 0x000fe20000000800 */
[----:B------:R-:W-:Y:S01]  /*3930*/  @!PT LDS RZ, [RZ] ;  /* 0x00000000fffff984 */ /* 0x000fe20000000800 */
[----:B------:R-:W-:Y:S01]  /*3940*/  @!PT LDS RZ, [RZ] ;  /* 0x00000000fffff984 */ /* 0x000fe20000000800 */
[----:B------:R-:W-:Y:S01]  /*3950*/  @!PT LDS RZ, [RZ] ;  /* 0x00000000fffff984 */ /* 0x000fe20000000800 */
[----:B------:R2:W-:Y:S06]  /*3960*/  MEMBAR.ALL.CTA ;  /* 0x0000000000007992 */ /* 0x0005ec0000008000 */
[----:B--2---:R-:W2:Y:S01]  /*3970*/  FENCE.VIEW.ASYNC.S ;  /* 0x00000000000073c6 */ /* 0x004ea20000000000 */
[----:B------:R-:W-:Y:S04]  /*3980*/  PRMT R0, RZ, 0x654, R0 ;  /* 0x00000654ff007816 */ /* 0x000fe80000000000 */
[----:B--2---:R2:W-:Y:S01]  /*3990*/  SYNCS.ARRIVE.TRANS64.RED.A1T0 RZ, [R0+URZ], RZ ;  /* 0x000000ff00ff79a7 */ /* 0x0045e200081004ff */
[----:B---3--:R-:W-:Y:S11]  /*39a0*/  LOP3.LUT P3, RZ, R26, 0x1, RZ, 0xc0, !PT ;  /* 0x000000011aff7812 */ /* 0x008ff6000786c0ff */
[----:B------:R-:W-:Y:S02]  /*39b0*/  @!UPT UIADD3 URZ, UPT, UPT, URZ, URZ, URZ ;  /* 0x000000fffffff290 */ /* 0x000fe4000fffe0ff */
[----:B------:R-:W-:Y:S02]  /*39c0*/  @P3 MOV R13, R24 ;  /* 0x00000018000d3202 */ /* 0x000fe40000000f00 */
[----:B------:R-:W-:Y:S01]  /*39d0*/  @P3 LOP3.LUT R8, R25, 0xffff, RZ, 0xc0, !PT ;  /* 0x0000ffff19083812 */ /* 0x000fe200078ec0ff */
[----:B--2---:R-:W-:Y:S06]  /*39e0*/  @!P0 BRA `(.L_x_67) ;  /* 0x0000000000a48947 */ /* 0x004fec0003800000 */
[----:B-1----:R-:W-:Y:S01]  /*39f0*/  IMAD.HI.U32 R35, R22, R7, RZ ;  /* 0x0000000716237227 */ /* 0x002fe200078e00ff */
[----:B------:R-:W-:Y:S02]  /*3a00*/  ISETP.NE.AND P0, PT, R6, 0x1, PT ;  /* 0x000000010600780c */ /* 0x000fe40003f05270 */
[----:B------:R-:W-:Y:S01]  /*3a10*/  ISETP.NE.AND P2, PT, R40, 0x1, PT ;  /* 0x000000012800780c */ /* 0x000fe20003f45270 */
[----:B----4-:R-:W-:Y:S01]  /*3a20*/  IMAD.HI.U32 R34, R19, R16, RZ ;  /* 0x0000001013227227 */ /* 0x010fe200078e00ff */
[----:B------:R-:W-:Y:S02]  /*3a30*/  SHF.R.U32.HI R35, RZ, R18, R35 ;  /* 0x00000012ff237219 */ /* 0x000fe40000011623 */
[----:B------:R-:W-:Y:S01]  /*3a40*/  ISETP.NE.AND P4, PT, R2, 0x1, PT ;  /* 0x000000010200780c */ /* 0x000fe20003f85270 */
[----:B------:R-:W-:Y:S01]  /*3a50*/  IMAD.HI.U32 R36, R13, R16, RZ ;  /* 0x000000100d247227 */ /* 0x000fe200078e00ff */
[----:B------:R-:W-:Y:S02]  /*3a60*/  SHF.R.U32.HI R34, RZ, R17, R34 ;  /* 0x00000011ff227219 */ /* 0x000fe40000011622 */
[----:B------:R-:W-:Y:S01]  /*3a70*/  SEL R3, R22, R35, !P0 ;  /* 0x0000002316037207 */ /* 0x000fe20004000000 */
[C---:B------:R-:W-:Y:S01]  /*3a80*/  IMAD.HI.U32 R35, R8.reuse, R7, RZ ;  /* 0x0000000708237227 */ /* 0x040fe200078e00ff */
[----:B------:R-:W-:Y:S02]  /*3a90*/  SEL R11, R19, R34, !P4 ;  /* 0x00000022130b7207 */ /* 0x000fe40006000000 */
[----:B------:R-:W-:Y:S01]  /*3aa0*/  SHF.R.U32.HI R36, RZ, R17, R36 ;  /* 0x00000011ff247219 */ /* 0x000fe20000011624 */
[----:B------:R-:W-:Y:S01]  /*3ab0*/  IMAD.HI.U32 R38, R3, R4, RZ ;  /* 0x0000000403267227 */ /* 0x000fe200078e00ff */
[----:B------:R-:W-:Y:S03]  /*3ac0*/  SHF.R.U32.HI R35, RZ, R18, R35 ;  /* 0x00000012ff237219 */ /* 0x000fe60000011623 */
[----:B------:R-:W-:Y:S01]  /*3ad0*/  IMAD.HI.U32 R34, R11, R4, RZ ;  /* 0x000000040b227227 */ /* 0x000fe200078e00ff */
[----:B------:R-:W-:Y:S02]  /*3ae0*/  @P2 SHF.R.U32.HI R3, RZ, R5, R38 ;  /* 0x00000005ff032219 */ /* 0x000fe40000011626 */
[----:B------:R-:W-:Y:S02]  /*3af0*/  SEL R9, R8, R35, !P0 ;  /* 0x0000002308097207 */ /* 0x000fe40004000000 */
[----:B------:R-:W-:Y:S01]  /*3b00*/  @P2 SHF.R.U32.HI R11, RZ, R5, R34 ;  /* 0x00000005ff0b2219 */ /* 0x000fe20000011622 */
[C---:B------:R-:W-:Y:S01]  /*3b10*/  IMAD R10, R40.reuse, R3, RZ ;  /* 0x00000003280a7224 */ /* 0x040fe200078e02ff */
[----:B------:R-:W-:Y:S01]  /*3b20*/  SEL R3, R13, R36, !P4 ;  /* 0x000000240d037207 */ /* 0x000fe20006000000 */
[C---:B------:R-:W-:Y:S03]  /*3b30*/  IMAD.HI.U32 R14, R9.reuse, R4, RZ ;  /* 0x00000004090e7227 */ /* 0x040fe600078e00ff */
[----:B------:R-:W-:Y:S01]  /*3b40*/  ISETP.GE.AND P0, PT, R9, R10, PT ;  /* 0x0000000a0900720c */ /* 0x000fe20003f06270 */
[C---:B------:R-:W-:Y:S01]  /*3b50*/  IMAD R12, R40.reuse, R11, RZ ;  /* 0x0000000b280c7224 */ /* 0x040fe200078e02ff */
[-C--:B------:R-:W-:Y:S04]  /*3b60*/  SHF.R.U32.HI R14, RZ, R5.reuse, R14 ;  /* 0x00000005ff0e7219 */ /* 0x080fe8000001160e */
[----:B------:R-:W-:Y:S02]  /*3b70*/  ISETP.GE.OR P0, PT, R3, R12, P0 ;  /* 0x0000000c0300720c */ /* 0x000fe40000706670 */
[----:B------:R-:W-:Y:S05]  /*3b80*/  SEL R15, R9, R14, !P2 ;  /* 0x0000000e090f7207 */ /* 0x000fea0005000000 */
[----:B------:R-:W-:Y:S04]  /*3b90*/  IMAD.MOV R14, RZ, RZ, -R15 ;  /* 0x000000ffff0e7224 */ /* 0x000fe800078e0a0f */
[----:B------:R-:W-:Y:S02]  /*3ba0*/  IMAD R14, R40, R14, R9 ;  /* 0x0000000e280e7224 */ /* 0x000fe400078e0209 */
[C---:B------:R-:W-:Y:S05]  /*3bb0*/  @!P0 IMAD.HI.U32 R10, R3.reuse, R4, RZ ;  /* 0x00000004030a8227 */ /* 0x040fea00078e00ff */
[----:B------:R-:W-:Y:S04]  /*3bc0*/  @!P0 SHF.R.U32.HI R10, RZ, R5, R10 ;  /* 0x00000005ff0a8219 */ /* 0x000fe8000001160a */
[----:B------:R-:W-:Y:S01]  /*3bd0*/  @!P0 SEL R0, R3, R10, !P2 ;  /* 0x0000000a03008207 */ /* 0x000fe20005000000 */
[----:B------:R-:W-:Y:S03]  /*3be0*/  IMAD.MOV R10, RZ, RZ, -R3 ;  /* 0x000000ffff0a7224 */ /* 0x000fe600078e0a03 */
[----:B------:R-:W-:Y:S01]  /*3bf0*/  @!P0 IADD3 R15, PT, PT, R15, -R0, RZ ;  /* 0x800000000f0f8210 */ /* 0x000fe20007ffe0ff */
[----:B------:R-:W-:Y:S01]  /*3c00*/  @!P0 IMAD R0, R11, R14, R0 ;  /* 0x0000000e0b008224 */ /* 0x000fe200078e0200 */
[----:B------:R-:W-:Y:S01]  /*3c10*/  IADD3 R11, PT, PT, -R9, RZ, RZ ;  /* 0x000000ff090b7210 */ /* 0x000fe20007ffe1ff */
[----:B------:R-:W-:Y:S02]  /*3c20*/  IMAD R13, R2, R10, R13 ;  /* 0x0000000a020d7224 */ /* 0x000fe400078e020d */
[----:B------:R-:W-:Y:S02]  /*3c30*/  @!P0 IMAD R9, R15, R40, R3 ;  /* 0x000000280f098224 */ /* 0x000fe400078e0203 */
[----:B------:R-:W-:Y:S02]  /*3c40*/  @!P0 IMAD.MOV.U32 R3, RZ, RZ, R0 ;  /* 0x000000ffff038224 */ /* 0x000fe400078e0000 */
[----:B------:R-:W-:Y:S02]  /*3c50*/  IMAD R8, R6, R11, R8 ;  /* 0x0000000b06087224 */ /* 0x000fe400078e0208 */
[----:B------:R-:W-:Y:S02]  /*3c60*/  IMAD R13, R3, R2, R13 ;  /* 0x00000002030d7224 */ /* 0x000fe400078e020d */
[----:B------:R-:W-:Y:S02]  /*3c70*/  IMAD R8, R9, R6, R8 ;  /* 0x0000000609087224 */ /* 0x000fe400078e0208 */
.L_x_67:
[----:B------:R-:W-:Y:S05]  /*3c80*/  BRA.U UP1, `(.L_x_68) ;  /* 0x0000000101107547 */ /* 0x000fea000b800000 */
[----:B------:R-:W-:Y:S04]  /*3c90*/  MOV R0, UR6 ;  /* 0x0000000600007c02 */ /* 0x000fe80008000f00 */
[----:B------:R-:W-:Y:S04]  /*3ca0*/  SHF.L.U32 R3, R0, 0x1f, RZ ;  /* 0x0000001f00037819 */ /* 0x000fe800000006ff */
[----:B------:R-:W2:Y:S02]  /*3cb0*/  SYNCS.PHASECHK.TRANS64.TRYWAIT P0, [UR7+0x48], R3 ;  /* 0x00004803ff0075a7 */ /* 0x000ea40008001107 */
[----:B--2---:R-:W-:Y:S05]  /*3cc0*/  @!P0 BRA `(.L_x_69) ;  /* 0x0000003800088947 */ /* 0x004fea0003800000 */
.L_x_68:
[----:B------:R-:W-:Y:S02]  /*3cd0*/  R2UR UR19, R21 ;  /* 0x00000000151372ca */ /* 0x000fe400000e0000 */
[----:B------:R-:W-:Y:S02]  /*3ce0*/  R2UR UR18, R20 ;  /* 0x00000000141272ca */ /* 0x000fe400000e0000 */
[----:B------:R-:W-:Y:S02]  /*3cf0*/  ISETP.NE.U32.AND P2, PT, RZ, UR4, PT ;  /* 0x00000004ff007c0c */ /* 0x000fe4000bf45070 */
[----:B------:R-:W-:Y:S02]  /*3d00*/  SHF.L.U32 R12, R31, 0x1f, RZ ;  /* 0x0000001f1f0c7819 */ /* 0x000fe400000006ff */
[----:B------:R-:W-:Y:S05]  /*3d10*/  ISETP.NE.AND.EX P2, PT, RZ, UR5, PT, P2 ;  /* 0x00000005ff007c0c */ /* 0x000fea000bf45320 */
[----:B------:R-:W-:Y:S02]  /*3d20*/  USHF.L.U32 UR19, UR19, 0x6, URZ ;  /* 0x0000000613137899 */ /* 0x000fe400080006ff */
[----:B------:R-:W-:Y:S01]  /*3d30*/  USHF.L.U32 UR18, UR18, 0x7, URZ ;  /* 0x0000000712127899 */ /* 0x000fe200080006ff */
[----:B------:R-:W-:Y:S11]  /*3d40*/  BRA.U !UP3, `(.L_x_70) ;  /* 0x000000010b347547 */ /* 0x000ff6000b800000 */
[----:B------:R-:W-:Y:S01]  /*3d50*/  UPLOP3.LUT UP0, UPT, UPT, UPT, UP2, 0x80, 0x8 ;  /* 0x000000000008789c */ /* 0x000fe20003f0f020 */
[----:B--2---:R-:W-:Y:S02]  /*3d60*/  HFMA2 R0, -RZ, RZ, 0, 5.9604644775390625e-08 ;  /* 0x00000001ff007431 */ /* 0x004fe400000001ff */
[----:B------:R-:W-:Y:S03]  /*3d70*/  IMAD.MOV.U32 R95, RZ, RZ, 0x1 ;  /* 0x00000001ff5f7424 */ /* 0x000fe600078e00ff */
[----:B------:R-:W-:Y:S05]  /*3d80*/  PLOP3.LUT P0, PT, PT, PT, UP0, 0x80, 0x8 ;  /* 0x000000000008781c */ /* 0x000fea0003f0f008 */
[----:B------:R-:W2:Y:S01]  /*3d90*/  @UP0 LDCU.64 UR10, c[0x0][0x888] ;  /* 0x00011100ff0a07ac */ /* 0x000ea20008000a00 */
[----:B------:R-:W-:Y:S07]  /*3da0*/  @UP0 UIMAD UR8, UR36, UR4, URZ ;  /* 0x00000004240802a4 */ /* 0x000fee000f8e02ff */
[----:B------:R-:W-:Y:S01]  /*3db0*/  @!P0 PRMT R95, R0, 0x7610, R95 ;  /* 0x00007610005f8816 */ /* 0x000fe2000000005f */
[----:B--2---:R-:W-:Y:S03]  /*3dc0*/  @UP0 UIMAD.WIDE UR10, UR8, 0x4, UR10 ;  /* 0x00000004080a08a5 */ /* 0x004fe6000f8e020a */
[----:B------:R-:W2:Y:S03]  /*3dd0*/  @!UP0 LDCU UR8, c[0x0][0x880] ;  /* 0x00011000ff0887ac */ /* 0x000ea60008000800 */
[----:B------:R-:W-:Y:S01]  /*3de0*/  IMAD.U32 R10, RZ, RZ, UR10 ;  /* 0x0000000aff0a7e24 */ /* 0x000fe2000f8e00ff */
[----:B------:R-:W-:Y:S05]  /*3df0*/  MOV R11, UR11 ;  /* 0x0000000b000b7c02 */ /* 0x000fea0008000f00 */
[----:B-----5:R3:W5:Y:S02]  /*3e00*/  @P0 LDG.E R49, desc[UR46][R10.64] ;  /* 0x0000002e0a310981 */ /* 0x020764000c1e1900 */
[----:B--23--:R-:W-:Y:S07]  /*3e10*/  @!P0 IMAD.U32 R49, RZ, RZ, UR8 ;  /* 0x00000008ff318e24 */ /* 0x00cfee000f8e00ff */
.L_x_70:
[----:B-----5:R-:W-:Y:S01]  /*3e20*/  @!P2 FSETP.EQ.AND P0, PT, R49, RZ, PT ;  /* 0x000000ff3100a20b */ /* 0x020fe20003f02000 */
[----:B------:R-:W-:Y:S01]  /*3e30*/  @!UPT UIADD3 URZ, UPT, UPT, URZ, URZ, URZ ;  /* 0x000000fffffff290 */ /* 0x000fe2000fffe0ff */
[----:B------:R-:W-:Y:S11]  /*3e40*/  @!P2 BRA `(.L_x_71) ;  /* 0x000000000014a947 */ /* 0x000ff60003800000 */
[----:B------:R-:W-:Y:S02]  /*3e50*/  LOP3.LUT P2, RZ, R95, 0xff, RZ, 0xc0, !PT ;  /* 0x000000ff5fff7812 */ /* 0x000fe4000784c0ff */
[----:B------:R-:W-:Y:S04]  /*3e60*/  PLOP3.LUT P0, PT, PT, PT, UP0, 0x80, 0x8 ;  /* 0x000000000008781c */ /* 0x000fe80003f0f008 */
[----:B------:R-:W-:Y:S07]  /*3e70*/  PLOP3.LUT P0, PT, P0, PT, PT, 0x8, 0x80 ;  /* 0x000000000080781c */ /* 0x000fee000070e170 */
[----:B------:R-:W-:Y:S11]  /*3e80*/  @P2 FSETP.EQ.AND P0, PT, R49, RZ, PT ;  /* 0x000000ff3100220b */ /* 0x000ff60003f02000 */
[----:B------:R-:W-:Y:S02]  /*3e90*/  @!UPT UIADD3 URZ, UPT, UPT, URZ, URZ, URZ ;  /* 0x000000fffffff290 */ /* 0x000fe4000fffe0ff */
.L_x_71:
[----:B------:R-:W3:Y:S01]  /*3ea0*/  SYNCS.PHASECHK.TRANS64.TRYWAIT P2, [UR7+0x30], R12 ;  /* 0x0000300cff0075a7 */ /* 0x000ee20008041107 */
[----:B------:R-:W-:Y:S04]  /*3eb0*/  ELECT P4, URZ, PT ;  /* 0x0000000000ff782f */ /* 0x000fe80003880000 */
[----:B------:R-:W-:Y:S11]  /*3ec0*/  PLOP3.LUT P4, PT, P0, P4, PT, 0xf2, 0x2f ;  /* 0x00000000002f781c */ /* 0x000ff60000789e72 */
[----:B------:R-:W-:Y:S02]  /*3ed0*/  @!UPT UIADD3 URZ, UPT, UPT, URZ, URZ, URZ ;  /* 0x000000fffffff290 */ /* 0x000fe4000fffe0ff */
[----:B-1----:R-:W-:Y:S05]  /*3ee0*/  @!P4 IADD3 R21, P0, PT, R32, 0x580, RZ ;  /* 0x000005802015c810 */ /* 0x002fea0007f1e0ff */
[----:B------:R-:W-:Y:S01]  /*3ef0*/  @!P4 IMAD.X R20, RZ, RZ, R33, P0 ;  /* 0x000000ffff14c224 */ /* 0x000fe200000e0621 */
[----:B---3--:R-:W-:Y:S07]  /*3f00*/  @!P2 BRA `(.L_x_72) ;  /* 0x000000340090a947 */ /* 0x008fee0003800000 */
.L_x_129:
[----:B------:R-:W3:Y:S01]  /*3f10*/  LDC.64 R14, c[0x0][0xb10] ;  /* 0x0002c400ff0e7b82 */ /* 0x000ee20000000a00 */
[----:B------:R-:W-:Y:S01]  /*3f20*/  @!P4 R2UR UR8, R20 ;  /* 0x000000001408c2ca */ /* 0x000fe200000e0000 */
[----:B------:R-:W-:Y:S01]  /*3f30*/  VOTEU.ALL UP1, P4 ;  /* 0x0000000000ff7886 */ /* 0x000fe20002020000 */
[----:B------:R-:W-:Y:S01]  /*3f40*/  @!P4 R2UR UR9, R21 ;  /* 0x000000001509c2ca */ /* 0x000fe200000e0000 */
[----:B------:R-:W-:Y:S01]  /*3f50*/  UMOV UR10, 0x0 ;  /* 0x00000000000a7882 */ /* 0x000fe20000000000 */
[----:B------:R-:W-:Y:S03]  /*3f60*/  UMOV UR11, 0x10000000 ;  /* 0x10000000000b7882 */ /* 0x000fe60000000000 */
[----:B------:R-:W5:Y:S01]  /*3f70*/  LDC.64 R10, c[0x0][0xb18] ;  /* 0x0002c600ff0a7b82 */ /* 0x000f620000000a00 */
[----:B------:R-:W-:Y:S01]  /*3f80*/  @!UP1 UIADD3 UR16, UPT, UPT, UR7, 0x200, URZ ;  /* 0x0000020007109890 */ /* 0x000fe2000fffe0ff */
[----:B------:R-:W-:Y:S01]  /*3f90*/  @P3 SHF.R.U32.HI R28, RZ, 0x10, R25 ;  /* 0x00000010ff1c3819 */ /* 0x000fe20000011619 */
[----:B------:R-:W-:Y:S01]  /*3fa0*/  VOTEU.ALL UP1, P4 ;  /* 0x0000000000ff7886 */ /* 0x000fe20002020000 */
[----:B------:R-:W-:Y:S01]  /*3fb0*/  UMOV UR20, UR36 ;  /* 0x0000002400147c82 */ /* 0x000fe20008000000 */
[----:B------:R-:W-:Y:S03]  /*3fc0*/  VIADD R30, R30, 0x1 ;  /* 0x000000011e1e7836 */ /* 0x000fe60000000000 */
[----:B--2---:R-:W2:Y:S01]  /*3fd0*/  @!P1 LDC R0, c[0x0][0xb20] ;  /* 0x0002c800ff009b82 */ /* 0x004ea20000000800 */
[----:B------:R-:W-:Y:S01]  /*3fe0*/  IMAD.U32 R21, RZ, RZ, UR8 ;  /* 0x00000008ff157e24 */ /* 0x000fe2000f8e00ff */
[----:B------:R-:W-:Y:S06]  /*3ff0*/  UPRMT UR8, UR37, 0x654, UR17 ;  /* 0x0000065425087896 */ /* 0x000fec0008000011 */
[----:B-1----:R-:W1:Y:S01]  /*4000*/  @!P1 LDC R3, c[0x0][0xb0c] ;  /* 0x0002c300ff039b82 */ /* 0x002e620000000800 */
[----:B------:R-:W-:Y:S01]  /*4010*/  IMAD.U32 R20, RZ, RZ, UR9 ;  /* 0x00000009ff147e24 */ /* 0x000fe2000f8e00ff */
[----:B------:R-:W-:Y:S04]  /*4020*/  @!P4 R2UR UR15, R21 ;  /* 0x00000000150fc2ca */ /* 0x000fe800000e0000 */
[----:B------:R-:W-:Y:S01]  /*4030*/  @!P4 R2UR UR14, R20 ;  /* 0x00000000140ec2ca */ /* 0x000fe200000e0000 */
[----:B------:R-:W-:Y:S11]  /*4040*/  @!P4 IMAD.MOV.U32 R20, RZ, RZ, 0x1000 ;  /* 0x00001000ff14c424 */ /* 0x000ff600078e00ff */
[----:B------:R-:W-:Y:S01]  /*4050*/  @!UPT UIADD3 URZ, UPT, UPT, URZ, URZ, URZ ;  /* 0x000000fffffff290 */ /* 0x000fe2000fffe0ff */
[----:B------:R1:W-:Y:S01]  /*4060*/  @!UP1 UTMALDG.3D [UR16], [UR14], desc[UR10] ;  /* 0x00000a100e0095b4 */ /* 0x0003e20008011000 */
[----:B------:R1:W-:Y:S02]  /*4070*/  @!P4 SYNCS.ARRIVE.TRANS64.RED.A0TR RZ, [UR7+0x20], R20 ;  /* 0x00002014ffffc9a7 */ /* 0x0003e40008300407 */
[----:B-1----:R-:W-:Y:S01]  /*4080*/  @!P1 ISETP.NE.AND P2, PT, R3, 0x1, PT ;  /* 0x000000010300980c */ /* 0x002fe20003f45270 */
[C---:B---3--:R-:W-:Y:S01]  /*4090*/  @!P1 IMAD.HI.U32 R14, R13.reuse, R14, RZ ;  /* 0x0000000e0d0e9227 */ /* 0x048fe200078e00ff */
[----:B-----5:R-:W-:Y:S03]  /*40a0*/  @!P1 ISETP.NE.AND P0, PT, R10, 0x1, PT ;  /* 0x000000010a00980c */ /* 0x020fe60003f05270 */
[C---:B------:R-:W-:Y:S01]  /*40b0*/  @!P1 IMAD.HI.U32 R11, R8.reuse, R11, RZ ;  /* 0x0000000b080b9227 */ /* 0x040fe200078e00ff */
[----:B------:R-:W-:Y:S04]  /*40c0*/  @!P1 SHF.R.U32.HI R14, RZ, R15, R14 ;  /* 0x0000000fff0e9219 */ /* 0x000fe8000001160e */
[----:B--2---:R-:W-:Y:S01]  /*40d0*/  @!P1 SHF.R.U32.HI R9, RZ, R0, R11 ;  /* 0x00000000ff099219 */ /* 0x004fe2000001160b */
[----:B------:R-:W-:Y:S01]  /*40e0*/  SYNCS.ARRIVE.TRANS64.RED.A1T0 RZ, [UR8], RZ ;  /* 0x000000ffffff79a7 */ /* 0x000fe20008100408 */
[----:B------:R-:W-:Y:S02]  /*40f0*/  @!P1 SEL R14, R13, R14, !P2 ;  /* 0x0000000e0d0e9207 */ /* 0x000fe40005000000 */
[----:B------:R-:W-:Y:S01]  /*4100*/  @!P1 SEL R9, R8, R9, !P0 ;  /* 0x0000000908099207 */ /* 0x000fe20004000000 */
[----:B------:R-:W1:Y:S04]  /*4110*/  SYNCS.PHASECHK.TRANS64.TRYWAIT P5, [UR7+0x38], R12 ;  /* 0x0000380cff0075a7 */ /* 0x000e6800080a1107 */
[----:B------:R-:W-:Y:S02]  /*4120*/  @!P1 IMAD.IADD R0, R9, 0x1, -R14 ;  /* 0x0000000109009824 */ /* 0x000fe400078e0a0e */
[----:B------:R-:W-:Y:S02]  /*4130*/  @!P1 IMAD.IADD R9, R14, 0x1, -R9 ;  /* 0x000000010e099824 */ /* 0x000fe400078e0a09 */
[----:B------:R-:W-:Y:S02]  /*4140*/  @!P1 IMAD R13, R0, R3, R13 ;  /* 0x00000003000d9224 */ /* 0x000fe400078e020d */
[----:B------:R-:W-:Y:S01]  /*4150*/  @!P1 IMAD R8, R9, R10, R8 ;  /* 0x0000000a09089224 */ /* 0x000fe200078e0208 */
[----:B-1----:R-:W-:Y:S06]  /*4160*/  @!P5 BRA `(.L_x_73) ;  /* 0x000000340010d947 */ /* 0x002fec0003800000 */
.L_x_131:
[----:B-1----:R-:W-:Y:S01]  /*4170*/  @!P4 IADD3 R3, P0, PT, R32, 0x580, RZ ;  /* 0x000005802003c810 */ /* 0x002fe20007f1e0ff */
[----:B------:R-:W-:Y:S01]  /*4180*/  VOTEU.ALL UP1, P4 ;  /* 0x0000000000ff7886 */ /* 0x000fe20002020000 */
[----:B------:R-:W-:Y:S01]  /*4190*/  UMOV UR20, 0x0 ;  /* 0x0000000000147882 */ /* 0x000fe20000000000 */
[----:B------:R-:W-:Y:S01]  /*41a0*/  UMOV UR21, 0x10000000 ;  /* 0x1000000000157882 */ /* 0x000fe20000000000 */
[----:B------:R-:W-:Y:S01]  /*41b0*/  @!P4 R2UR UR9, R3 ;  /* 0x000000000309c2ca */ /* 0x000fe200000e0000 */
[----:B------:R-:W-:Y:S01]  /*41c0*/  @!P4 IMAD.X R0, RZ, RZ, R33, P0 ;  /* 0x000000ffff00c224 */ /* 0x000fe200000e0621 */
[----:B------:R-:W-:Y:S01]  /*41d0*/  @!UP1 UIADD3 UR10, UPT, UPT, UR18, 0x40, URZ ;  /* 0x00000040120a9890 */ /* 0x000fe2000fffe0ff */
[----:B------:R-:W-:Y:S01]  /*41e0*/  ISETP.NE.AND P0, PT, R30, 0x2, PT ;  /* 0x000000021e00780c */ /* 0x000fe20003f05270 */
[----:B------:R-:W-:Y:S01]  /*41f0*/  UMOV UR11, UR19 ;  /* 0x00000013000b7c82 */ /* 0x000fe20008000000 */
[----:B------:R-:W-:Y:S01]  /*4200*/  UMOV UR12, UR36 ;  /* 0x00000024000c7c82 */ /* 0x000fe20008000000 */
[----:B------:R-:W-:Y:S01]  /*4210*/  @!P4 R2UR UR8, R0 ;  /* 0x000000000008c2ca */ /* 0x000fe200000e0000 */
[----:B------:R-:W-:Y:S01]  /*4220*/  IMAD.IADD R20, R8, 0x1, R94 ;  /* 0x0000000108147824 */ /* 0x000fe200078e025e */
[----:B------:R-:W-:Y:S01]  /*4230*/  @P3 R2UR UR36, R28 ;  /* 0x000000001c2432ca */ /* 0x000fe200000e0000 */
[----:B------:R-:W-:Y:S01]  /*4240*/  IMAD.IADD R21, R13, 0x1, R96 ;  /* 0x000000010d157824 */ /* 0x000fe200078e0260 */
[----:B------:R-:W-:Y:S02]  /*4250*/  SEL R0, RZ, 0x1, P0 ;  /* 0x00000001ff007807 */ /* 0x000fe40000000000 */
[----:B------:R-:W-:Y:S01]  /*4260*/  LOP3.LUT R31, R31, 0x1, RZ, 0x3c, !PT ;  /* 0x000000011f1f7812 */ /* 0x000fe200078e3cff */
[----:B------:R-:W-:Y:S01]  /*4270*/  IMAD.U32 R10, RZ, RZ, UR9 ;  /* 0x00000009ff0a7e24 */ /* 0x000fe2000f8e00ff */
[----:B------:R-:W-:Y:S01]  /*4280*/  @!UP1 UIADD3 UR9, UPT, UPT, UR7, 0x28, URZ ;  /* 0x0000002807099890 */ /* 0x000fe2000fffe0ff */
[----:B------:R-:W-:Y:S02]  /*4290*/  LOP3.LUT R29, R29, R0, RZ, 0x3c, !PT ;  /* 0x000000001d1d7212 */ /* 0x000fe400078e3cff */
[----:B------:R-:W-:Y:S02]  /*42a0*/  SEL R30, R30, RZ, P0 ;  /* 0x000000ff1e1e7207 */ /* 0x000fe40000000000 */
[----:B------:R-:W-:Y:S01]  /*42b0*/  IMAD.U32 R11, RZ, RZ, UR8 ;  /* 0x00000008ff0b7e24 */ /* 0x000fe2000f8e00ff */
[----:B------:R-:W-:Y:S01]  /*42c0*/  @!P4 R2UR UR14, R10 ;  /* 0x000000000a0ec2ca */ /* 0x000fe200000e0000 */
[----:B------:R-:W-:Y:S01]  /*42d0*/  @!UP1 UIADD3 UR8, UPT, UPT, UR7, 0x1200, URZ ;  /* 0x0000120007089890 */ /* 0x000fe2000fffe0ff */
[----:B------:R-:W-:Y:S02]  /*42e0*/  VOTEU.ALL UP1, P4 ;  /* 0x0000000000ff7886 */ /* 0x000fe40002020000 */
[----:B------:R-:W-:Y:S11]  /*42f0*/  @!P4 R2UR UR15, R11 ;  /* 0x000000000b0fc2ca */ /* 0x000ff600000e0000 */
[----:B------:R-:W-:Y:S02]  /*4300*/  @!UPT UIADD3 URZ, UPT, UPT, URZ, URZ, URZ ;  /* 0x000000fffffff290 */ /* 0x000fe4000fffe0ff */
[----:B------:R2:W-:Y:S01]  /*4310*/  @!UP1 UTMALDG.3D [UR8], [UR14], desc[UR20] ;  /* 0x000014080e0095b4 */ /* 0x0005e20008011000 */
[----:B------:R2:W-:Y:S01]  /*4320*/  @!P4 SYNCS.ARRIVE.TRANS64.RED.A0TR RZ, [UR7+0x28], R23 ;  /* 0x00002817ffffc9a7 */ /* 0x0005e20008300407 */
[----:B------:R-:W-:Y:S01]  /*4330*/  UPLOP3.LUT UP1, UPT, UPT, UPT, UPT, 0x80, 0x8 ;  /* 0x000000000008789c */ /* 0x000fe20003f2f070 */
[----:B------:R-:W-:Y:S01]  /*4340*/  SYNCS.ARRIVE.TRANS64.RED.A1T0 RZ, [UR13], RZ ;  /* 0x000000ffffff79a7 */ /* 0x000fe2000810040d */
[----:B------:R-:W-:Y:S09]  /*4350*/  @P3 BRA `(.L_x_74) ;  /* 0xfffffff400503947 */ /* 0x000ff2000383ffff */
[----:B------:R-:W-:-:S04]  /*4360*/  SHF.L.U32 R3, R31, 0x1f, RZ ;  /* 0x0000001f1f037819 */ /* 0x000fc800000006ff */
[----:B------:R-:W1:Y:S02]  /*4370*/  SYNCS.PHASECHK.TRANS64.TRYWAIT P0, [UR7+0x30], R3 ;  /* 0x00003003ff0075a7 */ /* 0x000e640008001107 */
[----:B-1----:R-:W-:Y:S05]  /*4380*/  @!P0 BRA `(.L_x_75) ;  /* 0x0000003000a08947 */ /* 0x002fea0003800000 */
.L_x_133:
[----:B-1----:R-:W-:-:S07]  /*4390*/  MOV R0, UR7 ;  /* 0x0000000700007c02 */ /* 0x002fce0008000f00 */
.L_x_76:
[----:B-1----:R-:W-:-:S04]  /*43a0*/  SHF.L.U32 R3, R31, 0x1f, RZ ;  /* 0x0000001f1f037819 */ /* 0x002fc800000006ff */
[----:B------:R1:W3:Y:S03]  /*43b0*/  SYNCS.PHASECHK.TRANS64.TRYWAIT P0, [R0+URZ+0x38], R3 ;  /* 0x00003803000075a7 */ /* 0x0002e600080011ff */
[----:B---3--:R-:W-:Y:S05]  /*43c0*/  @!P0 NANOSLEEP.SYNCS 0x989680 ;  /* 0x009896800000895d */ /* 0x008fea0003900000 */
[----:B------:R-:W3:Y:S02]  /*43d0*/  @!P0 SYNCS.PHASECHK.TRANS64 P0, [R0+URZ+0x38], R3 ;  /* 0x00003803000085a7 */ /* 0x000ee400080010ff */
[----:B--23--:R-:W-:Y:S05]  /*43e0*/  @P0 EXIT ;  /* 0x000000000000094d */ /* 0x00cfea0003800000 */
[----:B------:R-:W-:Y:S05]  /*43f0*/  BRA `(.L_x_76) ;  /* 0xfffffffc00e87947 */ /* 0x000fea000383ffff */
.L_x_65:
[----:B------:R-:W-:-:S06]  /*4400*/  UISETP.GE.AND UP1, UPT, UR8, 0x4, UPT ;  /* 0x000000040800788c */ /* 0x000fcc000bf26270 */
[----:B------:R-:W-:-:S13]  /*4410*/  PLOP3.LUT P0, PT, PT, PT, UP1, 0x80, 0x8 ;  /* 0x000000000008781c */ /* 0x000fda0003f0f018 */
[----:B------:R-:W-:Y:S05]  /*4420*/  @!P0 EXIT ;  /* 0x000000000000894d */ /* 0x000fea0003800000 */
[----:B------:R-:W-:Y:S01]  /*4430*/  BAR.SYNC.DEFER_BLOCKING 0x6, 0xa0 ;  /* 0x0182800000007b1d */ /* 0x000fe20000010000 */
[C---:B------:R-:W-:Y:S01]  /*4440*/  IMAD.SHL.U32 R7, R108.reuse, 0x40, RZ ;  /* 0x000000406c077824 */ /* 0x040fe200078e00ff */
[C---:B------:R-:W-:Y:S01]  /*4450*/  LOP3.LUT R110, R108.reuse, 0x60, RZ, 0xc0, !PT ;  /* 0x000000606c6e7812 */ /* 0x040fe200078ec0ff */
[C---:B------:R-:W-:Y:S01]  /*4460*/  IMAD.SHL.U32 R100, R108.reuse, 0x20, RZ ;  /* 0x000000206c647824 */ /* 0x040fe200078e00ff */
[----:B------:R-:W-:Y:S01]  /*4470*/  CS2R R106, SRZ ;  /* 0x00000000006a7805 */ /* 0x000fe2000001ff00 */
[C---:B------:R-:W-:Y:S01]  /*4480*/  IMAD.SHL.U32 R0, R108.reuse, 0x2, RZ ;  /* 0x000000026c007824 */ /* 0x040fe200078e00ff */
[----:B------:R-:W-:Y:S02]  /*4490*/  UMOV UR49, 0x400 ;  /* 0x0000040000317882 */ /* 0x000fe40000000000 */
[----:B------:R-:W1:Y:S01]  /*44a0*/  LDC R99, c[0x0][0x370] ;  /* 0x0000dc00ff637b82 */ /* 0x000e620000000800 */
[----:B------:R-:W-:Y:S01]  /*44b0*/  ULEA UR49, UR37, UR49, 0x18 ;  /* 0x0000003125317291 */ /* 0x000fe2000f8ec0ff */
[----:B------:R-:W-:Y:S01]  /*44c0*/  LOP3.LUT R5, R7, 0x180, RZ, 0xc0, !PT ;  /* 0x0000018007057812 */ /* 0x000fe200078ec0ff */
[----:B------:R-:W-:Y:S01]  /*44d0*/  IMAD.U32 R46, R108, 0x10000, RZ ;  /* 0x000100006c2e7824 */ /* 0x000fe200078e00ff */
[----:B------:R-:W-:Y:S01]  /*44e0*/  LOP3.LUT R100, R100, 0xc00, RZ, 0xc0, !PT ;  /* 0x00000c0064647812 */ /* 0x000fe200078ec0ff */
[----:B------:R-:W-:Y:S01]  /*44f0*/  UIADD3 UR4, UPT, UPT, UR49, 0x2200, URZ ;  /* 0x0000220031047890 */ /* 0x000fe2000fffe0ff */
[----:B------:R-:W-:Y:S01]  /*4500*/  LOP3.LUT R0, R5, 0x20, R0, 0xf8, !PT ;  /* 0x0000002005007812 */ /* 0x000fe200078ef800 */
[----:B------:R-:W-:Y:S01]  /*4510*/  IMAD.SHL.U32 R5, R108, 0x8, RZ ;  /* 0x000000086c057824 */ /* 0x000fe200078e00ff */
[----:B------:R-:W2:Y:S01]  /*4520*/  LDC R42, c[0x0][0xb0c] ;  /* 0x0002c300ff2a7b82 */ /* 0x000ea20000000800 */
[----:B------:R-:W-:Y:S01]  /*4530*/  LOP3.LUT R100, R100, 0x40, R7, 0xf8, !PT ;  /* 0x0000004064647812 */ /* 0x000fe200078ef807 */
[----:B------:R-:W-:Y:S01]  /*4540*/  IMAD.MOV.U32 R44, RZ, RZ, RZ ;  /* 0x000000ffff2c7224 */ /* 0x000fe200078e00ff */
[----:B------:R-:W-:Y:S01]  /*4550*/  LOP3.LUT R46, R46, 0x600000, RZ, 0xc0, !PT ;  /* 0x006000002e2e7812 */ /* 0x000fe200078ec0ff */
[----:B------:R-:W-:Y:S01]  /*4560*/  IMAD.MOV.U32 R112, RZ, RZ, RZ ;  /* 0x000000ffff707224 */ /* 0x000fe200078e00ff */
[----:B------:R-:W-:-:S02]  /*4570*/  LOP3.LUT R108, R108, 0x2, RZ, 0xc0, !PT ;  /* 0x000000026c6c7812 */ /* 0x000fc400078ec0ff */
[----:B------:R-:W-:Y:S02]  /*4580*/  CS2R R104, SRZ ;  /* 0x0000000000687805 */ /* 0x000fe4000001ff00 */
[----:B------:R-:W-:Y:S01]  /*4590*/  LOP3.LUT R5, R0, 0x30, R5, 0x78, !PT ;  /* 0x0000003000057812 */ /* 0x000fe200078e7805 */
[----:B------:R-:W4:Y:S01]  /*45a0*/  LDC R97, c[0x0][0xb20] ;  /* 0x0002c800ff617b82 */ /* 0x000f220000000800 */
[----:B------:R-:W3:Y:S01]  /*45b0*/  LDS R3, [UR49+0x100] ;  /* 0x00010031ff037984 */ /* 0x000ee20008000800 */
[----:B------:R-:W-:Y:S01]  /*45c0*/  LOP3.LUT R100, R100, 0x200, R7, 0xf8, !PT ;  /* 0x0000020064647812 */ /* 0x000fe200078ef807 */
[----:B------:R-:W-:Y:S01]  /*45d0*/  IMAD.MOV R102, RZ, RZ, -R108 ;  /* 0x000000ffff667224 */ /* 0x000fe200078e0a6c */
[----:B------:R-:W1:Y:S01]  /*45e0*/  LDCU.64 UR52, c[0x0][0x348] ;  /* 0x00006900ff3477ac */ /* 0x000e620008000a00 */
[----:B------:R-:W-:Y:S01]  /*45f0*/  IMAD.U32 R109, RZ, RZ, UR4 ;  /* 0x00000004ff6d7e24 */ /* 0x000fe2000f8e00ff */
[----:B------:R-:W-:Y:S02]  /*4600*/  LOP3.LUT R100, R100, R5, RZ, 0xfc, !PT ;  /* 0x0000000564647212 */ /* 0x000fe400078efcff */
[----:B------:R-:W1:Y:S01]  /*4610*/  LDC R41, c[0x0][0xb30] ;  /* 0x0002cc00ff297b82 */ /* 0x000e620000000800 */
[----:B------:R-:W1:Y:S01]  /*4620*/  LDCU.64 UR38, c[0x0][0x888] ;  /* 0x00011100ff2677ac */ /* 0x000e620008000a00 */
[----:B------:R-:W1:Y:S06]  /*4630*/  LDCU.64 UR44, c[0x0][0x890] ;  /* 0x00011200ff2c77ac */ /* 0x000e6c0008000a00 */
[----:B------:R-:W1:Y:S01]  /*4640*/  LDC.64 R92, c[0x0][0xb10] ;  /* 0x0002c400ff5c7b82 */ /* 0x000e620000000a00 */
[----:B------:R-:W-:-:S07]  /*4650*/  UIADD3 UR48, UPT, UPT, UR49, 0x200, URZ ;  /* 0x0000020031307890 */ /* 0x000fce000fffe0ff */
[----:B------:R-:W1:Y:S08]  /*4660*/  LDC.64 R38, c[0x0][0xb18] ;  /* 0x0002c600ff267b82 */ /* 0x000e700000000a00 */
[----:B------:R-:W1:Y:S08]  /*4670*/  LDC.64 R36, c[0x0][0xb28] ;  /* 0x0002ca00ff247b82 */ /* 0x000e700000000a00 */
[----:B------:R-:W1:Y:S01]  /*4680*/  LDC.64 R90, c[0x0][0x8b0] ;  /* 0x00022c00ff5a7b82 */ /* 0x000e620000000a00 */
[----:B---3--:R-:W-:-:S07]  /*4690*/  IMAD.IADD R46, R3, 0x1, R46 ;  /* 0x00000001032e7824 */ /* 0x008fce00078e022e */
[----:B------:R-:W3:Y:S08]  /*46a0*/  LDC.64 R88, c[0x0][0x8a8] ;  /* 0x00022a00ff587b82 */ /* 0x000ef00000000a00 */
[----:B--2-4-:R-:W1:Y:S02]  /*46b0*/  LDC R98, c[0x0][0x374] ;  /* 0x0000dd00ff627b82 */ /* 0x014e640000000800 */
.L_x_102:
[----:B------:R-:W-:Y:S02]  /*46c0*/  LEA R0, R112, UR49, 0x3 ;  /* 0x0000003170007c11 */ /* 0x000fe4000f8e18ff */
[----:B------:R-:W-:Y:S02]  /*46d0*/  SHF.L.U32 R3, R106, 0x1f, RZ ;  /* 0x0000001f6a037819 */ /* 0x000fe400000006ff */
[----:B------:R-:W-:Y:S02]  /*46e0*/  LEA R16, R112, UR49, 0x4 ;  /* 0x0000003170107c11 */ /* 0x000fe4000f8e20ff */
[----:B------:R-:W2:Y:S02]  /*46f0*/  SYNCS.PHASECHK.TRANS64.TRYWAIT P0, [R0+URZ+0x50], R3 ;  /* 0x00005003000075a7 */ /* 0x000ea400080011ff */
[----:B-12---:R-:W-:Y:S05]  /*4700*/  @!P0 BRA `(.L_x_77) ;  /* 0x0000002c00d88947 */ /* 0x006fea0003800000 */
.L_x_134:
[----:B------:R-:W4:Y:S01]  /*4710*/  LDC.64 R12, c[0x0][0xb10] ;  /* 0x0002c400ff0c7b82 */ /* 0x000f220000000a00 */
[----:B------:R-:W3:Y:S01]  /*4720*/  LDS.128 R16, [R16+0xe0] ;  /* 0x0000e00010107984 */ /* 0x000ee20000000c00 */
[----:B-1----:R-:W-:Y:S01]  /*4730*/  ISETP.NE.AND P1, PT, R41, 0x1, PT ;  /* 0x000000012900780c */ /* 0x002fe20003f25270 */
[----:B--2---:R-:W-:Y:S01]  /*4740*/  VIADD R0, R0, 0x60 ;  /* 0x0000006000007836 */ /* 0x004fe20000000000 */
[----:B------:R-:W-:Y:S04]  /*4750*/  ISETP.GE.AND P0, PT, R40, 0x1, PT ;  /* 0x000000012800780c */ /* 0x000fe80003f06270 */
[----:B------:R-:W1:Y:S01]  /*4760*/  LDC.64 R10, c[0x0][0xb18] ;  /* 0x0002c600ff0a7b82 */ /* 0x000e620000000a00 */
[----:B------:R-:W-:Y:S01]  /*4770*/  PRMT R0, RZ, 0x654, R0 ;  /* 0x00000654ff007816 */ /* 0x000fe20000000000 */
[----:B------:R-:W-:Y:S01]  /*4780*/  @!PT LDS RZ, [RZ] ;  /* 0x00000000fffff984 */ /* 0x000fe20000000800 */
[----:B------:R-:W-:Y:S01]  /*4790*/  @!PT LDS RZ, [RZ] ;  /* 0x00000000fffff984 */ /* 0x000fe20000000800 */
[----:B------:R-:W-:Y:S01]  /*47a0*/  @!PT LDS RZ, [RZ] ;  /* 0x00000000fffff984 */ /* 0x000fe20000000800 */
[----:B------:R-:W-:Y:S01]  /*47b0*/  @!PT LDS RZ, [RZ] ;  /* 0x00000000fffff984 */ /* 0x000fe20000000800 */
[----:B------:R2:W-:Y:S06]  /*47c0*/  MEMBAR.ALL.CTA ;  /* 0x0000000000007992 */ /* 0x0005ec0000008000 */
[----:B--2---:R-:W2:Y:S01]  /*47d0*/  FENCE.VIEW.ASYNC.S ;  /* 0x00000000000073c6 */ /* 0x004ea20000000000 */
[----:B------:R-:W1:Y:S08]  /*47e0*/  @!P1 LDC R14, c[0x0][0xb20] ;  /* 0x0002c800ff0e9b82 */ /* 0x000e700000000800 */
[----:B------:R-:W1:Y:S01]  /*47f0*/  @!P1 LDC R9, c[0x0][0xb0c] ;  /* 0x0002c300ff099b82 */ /* 0x000e620000000800 */
[----:B--2---:R2:W-:Y:S01]  /*4800*/  SYNCS.ARRIVE.TRANS64.RED.A1T0 RZ, [R0+URZ], RZ ;  /* 0x000000ff00ff79a7 */ /* 0x0045e200081004ff */
[----:B---3--:R-:W-:Y:S04]  /*4810*/  LOP3.LUT P4, RZ, R18, 0x1, RZ, 0xc0, !PT ;  /* 0x0000000112ff7812 */ /* 0x008fe8000788c0ff */
[----:B------:R-:W-:Y:S09]  /*4820*/  P2R R111, PR, RZ, 0x10 ;  /* 0x00000010ff6f7803 */ /* 0x000ff20000000000 */
[----:B------:R-:W-:Y:S02]  /*4830*/  @P4 MOV R45, R16 ;  /* 0x00000010002d4202 */ /* 0x000fe40000000f00 */
[----:B------:R-:W-:Y:S01]  /*4840*/  @P4 LOP3.LUT R43, R17, 0xffff, RZ, 0xc0, !PT ;  /* 0x0000ffff112b4812 */ /* 0x000fe200078ec0ff */
[----:B--2-4-:R-:W-:Y:S06]  /*4850*/  @!P0 BRA `(.L_x_78) ;  /* 0x0000000000a48947 */ /* 0x014fec0003800000 */
[----:B------:R-:W-:Y:S01]  /*4860*/  IMAD.HI.U32 R24, R98, R39, RZ ;  /* 0x0000002762187227 */ /* 0x000fe200078e00ff */
[----:B------:R-:W-:Y:S02]  /*4870*/  ISETP.NE.AND P0, PT, R38, 0x1, PT ;  /* 0x000000012600780c */ /* 0x000fe40003f05270 */
[----:B------:R-:W-:Y:S01]  /*4880*/  ISETP.NE.AND P2, PT, R40, 0x1, PT ;  /* 0x000000012800780c */ /* 0x000fe20003f45270 */
[-C--:B------:R-:W-:Y:S01]  /*4890*/  IMAD.HI.U32 R22, R99, R92.reuse, RZ ;  /* 0x0000005c63167227 */ /* 0x080fe200078e00ff */
[----:B------:R-:W-:Y:S02]  /*48a0*/  SHF.R.U32.HI R23, RZ, R97, R24 ;  /* 0x00000061ff177219 */ /* 0x000fe40000011618 */
[----:B------:R-:W-:Y:S01]  /*48b0*/  ISETP.NE.AND P3, PT, R42, 0x1, PT ;  /* 0x000000012a00780c */ /* 0x000fe20003f65270 */
[----:B------:R-:W-:Y:S01]  /*48c0*/  IMAD.HI.U32 R28, R43, R39, RZ ;  /* 0x000000272b1c7227 */ /* 0x000fe200078e00ff */
[----:B------:R-:W-:Y:S02]  /*48d0*/  SHF.R.U32.HI R22, RZ, R93, R22 ;  /* 0x0000005dff167219 */ /* 0x000fe40000011616 */
[----:B------:R-:W-:Y:S01]  /*48e0*/  SEL R3, R98, R23, !P0 ;  /* 0x0000001762037207 */ /* 0x000fe20004000000 */
[----:B------:R-:W-:Y:S01]  /*48f0*/  IMAD.HI.U32 R26, R45, R92, RZ ;  /* 0x0000005c2d1a7227 */ /* 0x000fe200078e00ff */
[----:B------:R-:W-:Y:S03]  /*4900*/  SEL R7, R99, R22, !P3 ;  /* 0x0000001663077207 */ /* 0x000fe60005800000 */
[-C--:B------:R-:W-:Y:S01]  /*4910*/  IMAD.HI.U32 R22, R3, R36.reuse, RZ ;  /* 0x0000002403167227 */ /* 0x080fe200078e00ff */
[----:B------:R-:W-:Y:S03]  /*4920*/  SHF.R.U32.HI R26, RZ, R93, R26 ;  /* 0x0000005dff1a7219 */ /* 0x000fe6000001161a */
[----:B------:R-:W-:Y:S01]  /*4930*/  IMAD.HI.U32 R24, R7, R36, RZ ;  /* 0x0000002407187227 */ /* 0x000fe200078e00ff */
[----:B------:R-:W-:Y:S02]  /*4940*/  @P2 SHF.R.U32.HI R3, RZ, R37, R22 ;  /* 0x00000025ff032219 */ /* 0x000fe40000011616 */
[----:B------:R-:W-:Y:S02]  /*4950*/  SHF.R.U32.HI R22, RZ, R97, R28 ;  /* 0x00000061ff167219 */ /* 0x000fe4000001161c */
[----:B------:R-:W-:Y:S01]  /*4960*/  @P2 SHF.R.U32.HI R7, RZ, R37, R24 ;  /* 0x00000025ff072219 */ /* 0x000fe20000011618 */
[C---:B------:R-:W-:Y:S01]  /*4970*/  IMAD R2, R40.reuse, R3, RZ ;  /* 0x0000000328027224 */ /* 0x040fe200078e02ff */
[----:B------:R-:W-:Y:S02]  /*4980*/  SEL R5, R43, R22, !P0 ;  /* 0x000000162b057207 */ /* 0x000fe40004000000 */
[----:B------:R-:W-:Y:S01]  /*4990*/  SEL R3, R45, R26, !P3 ;  /* 0x0000001a2d037207 */ /* 0x000fe20005800000 */
[----:B------:R-:W-:Y:S01]  /*49a0*/  IMAD R4, R40, R7, RZ ;  /* 0x0000000728047224 */ /* 0x000fe200078e02ff */
[C---:B------:R-:W-:Y:S01]  /*49b0*/  ISETP.GE.AND P0, PT, R5.reuse, R2, PT ;  /* 0x000000020500720c */ /* 0x040fe20003f06270 */
[----:B------:R-:W-:Y:S03]  /*49c0*/  IMAD.HI.U32 R6, R5, R36, RZ ;  /* 0x0000002405067227 */ /* 0x000fe600078e00ff */
[----:B------:R-:W-:Y:S01]  /*49d0*/  ISETP.GE.OR P0, PT, R3, R4, P0 ;  /* 0x000000040300720c */ /* 0x000fe20000706670 */
[----:B------:R-:W-:Y:S01]  /*49e0*/  IMAD.MOV R4, RZ, RZ, -R3 ;  /* 0x000000ffff047224 */ /* 0x000fe200078e0a03 */
[-C--:B------:R-:W-:Y:S03]  /*49f0*/  SHF.R.U32.HI R6, RZ, R37.reuse, R6 ;  /* 0x00000025ff067219 */ /* 0x080fe60000011606 */
[----:B------:R-:W-:Y:S01]  /*4a00*/  IMAD R45, R42, R4, R45 ;  /* 0x000000042a2d7224 */ /* 0x000fe200078e022d */
[----:B------:R-:W-:Y:S05]  /*4a10*/  SEL R15, R5, R6, !P2 ;  /* 0x00000006050f7207 */ /* 0x000fea0005000000 */
[----:B------:R-:W-:Y:S02]  /*4a20*/  IMAD.MOV R6, RZ, RZ, -R15 ;  /* 0x000000ffff067224 */ /* 0x000fe400078e0a0f */
[C---:B------:R-:W-:Y:S04]  /*4a30*/  @!P0 IMAD.HI.U32 R2, R3.reuse, R36, RZ ;  /* 0x0000002403028227 */ /* 0x040fe800078e00ff */
[----:B------:R-:W-:Y:S01]  /*4a40*/  IMAD R6, R40, R6, R5 ;  /* 0x0000000628067224 */ /* 0x000fe200078e0205 */
[----:B------:R-:W-:Y:S04]  /*4a50*/  @!P0 SHF.R.U32.HI R2, RZ, R37, R2 ;  /* 0x00000025ff028219 */ /* 0x000fe80000011602 */
[----:B------:R-:W-:Y:S02]  /*4a60*/  @!P0 SEL R0, R3, R2, !P2 ;  /* 0x0000000203008207 */ /* 0x000fe40005000000 */
[----:B------:R-:W-:Y:S02]  /*4a70*/  IADD3 R2, PT, PT, -R5, RZ, RZ ;  /* 0x000000ff05027210 */ /* 0x000fe40007ffe1ff */
[----:B------:R-:W-:Y:S01]  /*4a80*/  @!P0 IADD3 R8, PT, PT, R15, -R0, RZ ;  /* 0x800000000f088210 */ /* 0x000fe20007ffe0ff */
[----:B------:R-:W-:Y:S02]  /*4a90*/  @!P0 IMAD R0, R7, R6, R0 ;  /* 0x0000000607008224 */ /* 0x000fe400078e0200 */
[----:B------:R-:W-:Y:S02]  /*4aa0*/  IMAD R43, R38, R2, R43 ;  /* 0x00000002262b7224 */ /* 0x000fe400078e022b */
[----:B------:R-:W-:Y:S02]  /*4ab0*/  @!P0 IMAD R5, R8, R40, R3 ;  /* 0x0000002808058224 */ /* 0x000fe400078e0203 */
[----:B------:R-:W-:Y:S04]  /*4ac0*/  @!P0 IMAD.MOV.U32 R3, RZ, RZ, R0 ;  /* 0x000000ffff038224 */ /* 0x000fe800078e0000 */
[----:B------:R-:W-:Y:S02]  /*4ad0*/  IMAD R45, R3, R42, R45 ;  /* 0x0000002a032d7224 */ /* 0x000fe400078e022d */
[----:B------:R-:W-:Y:S07]  /*4ae0*/  IMAD R43, R5, R38, R43 ;  /* 0x00000026052b7224 */ /* 0x000fee00078e022b */
.L_x_78:
[----:B-1----:R-:W-:Y:S01]  /*4af0*/  @!P1 ISETP.NE.AND P0, PT, R10, 0x1, PT ;  /* 0x000000010a00980c */ /* 0x002fe20003f05270 */
[----:B------:R-:W-:Y:S01]  /*4b00*/  @!P1 IMAD.HI.U32 R0, R45, R12, RZ ;  /* 0x0000000c2d009227 */ /* 0x000fe200078e00ff */
[----:B------:R-:W-:Y:S01]  /*4b10*/  @!P1 ISETP.NE.AND P2, PT, R9, 0x1, PT ;  /* 0x000000010900980c */ /* 0x000fe20003f45270 */
[----:B------:R-:W-:Y:S01]  /*4b20*/  ULOP3.LUT UP0, URZ, UR48, 0x1b0, URZ, 0xc0, !UPT ;  /* 0x000001b030ff7892 */ /* 0x000fe2000f80c0ff */
[----:B------:R-:W-:Y:S01]  /*4b30*/  R2UR UR42, R21 ;  /* 0x00000000152a72ca */ /* 0x000fe200000e0000 */
[----:B------:R-:W-:Y:S01]  /*4b40*/  @!P1 IMAD.HI.U32 R3, R43, R11, RZ ;  /* 0x0000000b2b039227 */ /* 0x000fe200078e00ff */
[----:B------:R-:W-:Y:S02]  /*4b50*/  @!P1 SHF.R.U32.HI R0, RZ, R13, R0 ;  /* 0x0000000dff009219 */ /* 0x000fe40000011600 */
[----:B------:R-:W-:Y:S01]  /*4b60*/  R2UR UR41, R20 ;  /* 0x00000000142972ca */ /* 0x000fe200000e0000 */
[----:B------:R-:W-:Y:S01]  /*4b70*/  VIADD R112, R112, 0x1 ;  /* 0x0000000170707836 */ /* 0x000fe20000000000 */
[----:B------:R-:W-:Y:S02]  /*4b80*/  @!P1 SHF.R.U32.HI R2, RZ, R14, R3 ;  /* 0x0000000eff029219 */ /* 0x000fe40000011603 */
[----:B------:R-:W-:Y:S02]  /*4b90*/  @!P1 SEL R3, R45, R0, !P2 ;  /* 0x000000002d039207 */ /* 0x000fe40005000000 */
[----:B------:R-:W-:Y:S02]  /*4ba0*/  @!P1 SEL R2, R43, R2, !P0 ;  /* 0x000000022b029207 */ /* 0x000fe40004000000 */
[----:B------:R-:W-:Y:S01]  /*4bb0*/  @P4 SHF.R.U32.HI R103, RZ, 0x10, R17 ;  /* 0x00000010ff674819 */ /* 0x000fe20000011611 */
[----:B------:R-:W-:Y:S02]  /*4bc0*/  USHF.L.U32 UR42, UR42, 0x6, URZ ;  /* 0x000000062a2a7899 */ /* 0x000fe400080006ff */
[----:B------:R-:W-:Y:S02]  /*4bd0*/  @!P1 IMAD.IADD R0, R2, 0x1, -R3 ;  /* 0x0000000102009824 */ /* 0x000fe400078e0a03 */
[----:B------:R-:W-:Y:S01]  /*4be0*/  @!P1 IMAD.IADD R2, R3, 0x1, -R2 ;  /* 0x0000000103029824 */ /* 0x000fe200078e0a02 */
[----:B------:R-:W-:Y:S01]  /*4bf0*/  USHF.L.U32 UR41, UR41, 0x7, URZ ;  /* 0x0000000729297899 */ /* 0x000fe200080006ff */
[----:B------:R-:W-:Y:S02]  /*4c00*/  @!P1 IMAD R45, R0, R9, R45 ;  /* 0x00000009002d9224 */ /* 0x000fe400078e022d */
[----:B------:R-:W-:Y:S01]  /*4c10*/  @!P1 IMAD R43, R2, R10, R43 ;  /* 0x0000000a022b9224 */ /* 0x000fe200078e022b */
[----:B------:R-:W-:Y:S08]  /*4c20*/  BRA.U !UP0, `(.L_x_79) ;  /* 0x0000000108407547 */ /* 0x000ff0000b800000 */
[----:B------:R-:W1:Y:S01]  /*4c30*/  LDCU.64 UR8, c[0x4][0x80] ;  /* 0x01001000ff0877ac */ /* 0x000e620008000a00 */
[----:B------:R-:W-:Y:S01]  /*4c40*/  MOV R3, 0x0 ;  /* 0x0000000000037802 */ /* 0x000fe20000000f00 */
[----:B------:R-:W-:Y:S02]  /*4c50*/  HFMA2 R12, -RZ, RZ, 0, 5.9604644775390625e-08 ;  /* 0x00000001ff0c7431 */ /* 0x000fe400000001ff */
[----:B------:R-:W-:Y:S02]  /*4c60*/  IMAD.MOV.U32 R8, RZ, RZ, 0x70 ;  /* 0x00000070ff087424 */ /* 0x000fe400078e00ff */
[----:B------:R-:W-:Y:S01]  /*4c70*/  IMAD.MOV.U32 R13, RZ, RZ, RZ ;  /* 0x000000ffff0d7224 */ /* 0x000fe200078e00ff */
[----:B------:R-:W2:Y:S01]  /*4c80*/  LDCU.64 UR6, c[0x4][0x88] ;  /* 0x01001100ff0677ac */ /* 0x000ea20008000a00 */
[----:B------:R-:W3:Y:S01]  /*4c90*/  LDC.64 R2, c[0x4][R3] ;  /* 0x0100000003027b82 */ /* 0x000ee20000000a00 */
[----:B------:R-:W4:Y:S01]  /*4ca0*/  LDCU.64 UR4, c[0x4][0x8] ;  /* 0x01000100ff0477ac */ /* 0x000f220008000a00 */
[----:B-1----:R-:W-:Y:S01]  /*4cb0*/  MOV R5, UR9 ;  /* 0x0000000900057c02 */ /* 0x002fe20008000f00 */
[----:B------:R-:W-:Y:S01]  /*4cc0*/  IMAD.U32 R4, RZ, RZ, UR8 ;  /* 0x00000008ff047e24 */ /* 0x000fe2000f8e00ff */
[----:B--2---:R-:W-:Y:S01]  /*4cd0*/  MOV R7, UR7 ;  /* 0x0000000700077c02 */ /* 0x004fe20008000f00 */
[----:B------:R-:W-:Y:S01]  /*4ce0*/  IMAD.U32 R6, RZ, RZ, UR6 ;  /* 0x00000006ff067e24 */ /* 0x000fe2000f8e00ff */
[----:B----4-:R-:W-:Y:S01]  /*4cf0*/  MOV R11, UR5 ;  /* 0x00000005000b7c02 */ /* 0x010fe20008000f00 */
[----:B------:R-:W-:Y:S02]  /*4d00*/  IMAD.U32 R10, RZ, RZ, UR4 ;  /* 0x00000004ff0a7e24 */ /* 0x000fe4000f8e00ff */
[----:B------:R-:W-:Y:S07]  /*4d10*/  LEPC R20, `(.L_x_79) ;  /* 0x000000001014794e */ /* 0x000fee0000000000 */
[----:B---3-5:R-:W-:Y:S05]  /*4d20*/  CALL.ABS.NOINC R2 ;  /* 0x0000000002007343 */ /* 0x028fea0003c00000 */
.L_x_79:
[----:B------:R-:W-:Y:S01]  /*4d30*/  LOP3.LUT P0, RZ, R109, 0x1b0, RZ, 0xc0, !PT ;  /* 0x000001b06dff7812 */ /* 0x000fe2000780c0ff */
[----:B------:R-:W-:Y:S11]  /*4d40*/  BSSY.RECONVERGENT B6, `(.L_x_80) ;  /* 0x0000013000067945 */ /* 0x000ff60003800200 */
[----:B------:R-:W-:Y:S01]  /*4d50*/  @!UPT UIADD3 URZ, UPT, UPT, URZ, URZ, URZ ;  /* 0x000000fffffff290 */ /* 0x000fe2000fffe0ff */
[----:B------:R-:W-:Y:S05]  /*4d60*/  @!P0 BRA `(.L_x_81) ;  /* 0x0000000000408947 */ /* 0x000fea0003800000 */
        /* <DEDUP_REMOVED lines=16> */
.L_x_81:
[----:B------:R-:W-:Y:S05]  /*4e70*/  BSYNC.RECONVERGENT B6 ;  /* 0x0000000000067941 */ /* 0x000fea0003800200 */
.L_x_80:
[----:B------:R-:W-:Y:S01]  /*4e80*/  ISETP.NE.U32.AND P4, PT, R90, RZ, PT ;  /* 0x000000ff5a00720c */ /* 0x000fe20003f85070 */
[----:B------:R-:W-:Y:S01]  /*4e90*/  UISETP.NE.AND UP2, UPT, UR50, URZ, UPT ;  /* 0x000000ff3200728c */ /* 0x000fe2000bf45270 */
[----:B------:R-:W-:Y:S01]  /*4ea0*/  ISETP.NE.U32.AND P2, PT, RZ, UR38, PT ;  /* 0x00000026ff007c0c */ /* 0x000fe2000bf45070 */
[----:B------:R-:W-:Y:S01]  /*4eb0*/  UISETP.NE.U32.AND UP1, UPT, UR44, URZ, UPT ;  /* 0x000000ff2c00728c */ /* 0x000fe2000bf25070 */
[----:B------:R-:W-:Y:S01]  /*4ec0*/  ISETP.NE.AND.EX P4, PT, R91, RZ, PT, P4 ;  /* 0x000000ff5b00720c */ /* 0x000fe20003f85340 */
[----:B------:R-:W-:Y:S01]  /*4ed0*/  UPLOP3.LUT UP0, UPT, UPT, UPT, UPT, 0x40, 0x4 ;  /* 0x000000000004789c */ /* 0x000fe20003f0e870 */
[----:B------:R-:W-:Y:S01]  /*4ee0*/  ISETP.NE.AND.EX P2, PT, RZ, UR39, PT, P2 ;  /* 0x00000027ff007c0c */ /* 0x000fe2000bf45320 */
[----:B------:R-:W-:Y:S01]  /*4ef0*/  UISETP.NE.AND.EX UP1, UPT, UR45, URZ, UPT, UP1 ;  /* 0x000000ff2d00728c */ /* 0x000fe2000bf25310 */
[----:B------:R-:W-:Y:S04]  /*4f00*/  PLOP3.LUT P1, PT, PT, PT, UP2, 0x80, 0x8 ;  /* 0x000000000008781c */ /* 0x000fe80003f2f028 */
[----:B------:R-:W-:Y:S06]  /*4f10*/  @UP2 UPLOP3.LUT UP0, UPT, UPT, UPT, UP1, 0x80, 0x8 ;  /* 0x000000000008289c */ /* 0x000fec0003f0f010 */
[----:B------:R-:W-:Y:S01]  /*4f20*/  PLOP3.LUT P0, PT, PT, PT, UP0, 0x80, 0x8 ;  /* 0x000000000008781c */ /* 0x000fe20003f0f008 */
[----:B------:R-:W-:Y:S01]  /*4f30*/  @!UPT UIADD3 URZ, UPT, UPT, URZ, URZ, URZ ;  /* 0x000000fffffff290 */ /* 0x000fe2000fffe0ff */
[----:B------:R-:W-:Y:S11]  /*4f40*/  BRA.U !UP1, `(.L_x_82) ;  /* 0x0000000109387547 */ /* 0x000ff6000b800000 */
[----:B------:R-:W-:Y:S01]  /*4f50*/  UISETP.NE.U32.AND UP0, UPT, UR38, URZ, UPT ;  /* 0x000000ff2600728c */ /* 0x000fe2000bf05070 */
[----:B------:R-:W-:Y:S02]  /*4f60*/  HFMA2 R0, -RZ, RZ, 0, 5.9604644775390625e-08 ;  /* 0x00000001ff007431 */ /* 0x000fe400000001ff */
[----:B------:R-:W-:Y:S01]  /*4f70*/  IMAD.MOV.U32 R95, RZ, RZ, 0x1 ;  /* 0x00000001ff5f7424 */ /* 0x000fe200078e00ff */
[----:B------:R-:W-:Y:S06]  /*4f80*/  UISETP.NE.AND.EX UP0, UPT, UR39, URZ, UPT, UP0 ;  /* 0x000000ff2700728c */ /* 0x000fec000bf05300 */
[----:B------:R-:W-:Y:S05]  /*4f90*/  PLOP3.LUT P3, PT, PT, PT, UP0, 0x80, 0x8 ;  /* 0x000000000008781c */ /* 0x000fea0003f6f008 */
[----:B------:R-:W1:Y:S01]  /*4fa0*/  @UP0 LDCU.64 UR6, c[0x0][0x888] ;  /* 0x00011100ff0607ac */ /* 0x000e620008000a00 */
[----:B------:R-:W-:Y:S07]  /*4fb0*/  @UP0 UIMAD UR4, UR36, UR44, URZ ;  /* 0x0000002c240402a4 */ /* 0x000fee000f8e02ff */
[----:B------:R-:W-:Y:S01]  /*4fc0*/  @!P3 PRMT R95, R0, 0x7610, R95 ;  /* 0x00007610005fb816 */ /* 0x000fe2000000005f */
[----:B-1----:R-:W-:Y:S03]  /*4fd0*/  @UP0 UIMAD.WIDE UR6, UR4, 0x4, UR6 ;  /* 0x00000004040608a5 */ /* 0x002fe6000f8e0206 */
[----:B------:R-:W1:Y:S03]  /*4fe0*/  @!UP0 LDCU UR4, c[0x0][0x880] ;  /* 0x00011000ff0487ac */ /* 0x000e660008000800 */
[----:B------:R-:W-:Y:S01]  /*4ff0*/  IMAD.U32 R2, RZ, RZ, UR6 ;  /* 0x00000006ff027e24 */ /* 0x000fe2000f8e00ff */
[----:B------:R-:W-:Y:S05]  /*5000*/  MOV R3, UR7 ;  /* 0x0000000700037c02 */ /* 0x000fea0008000f00 */
[----:B-----5:R2:W5:Y:S02]  /*5010*/  @P3 LDG.E R49, desc[UR46][R2.64] ;  /* 0x0000002e02313981 */ /* 0x020564000c1e1900 */
[----:B-12---:R-:W-:Y:S02]  /*5020*/  @!P3 IMAD.U32 R49, RZ, RZ, UR4 ;  /* 0x00000004ff31be24 */ /* 0x006fe4000f8e00ff */
.L_x_82:
[----:B------:R-:W-:Y:S05]  /*5030*/  @!P4 BRA `(.L_x_83) ;  /* 0x000000000020c947 */ /* 0x000fea0003800000 */
[----:B------:R-:W-:Y:S04]  /*5040*/  ISETP.NE.U32.AND P3, PT, R88, RZ, PT ;  /* 0x000000ff5800720c */ /* 0x000fe80003f65070 */
[----:B------:R-:W-:Y:S11]  /*5050*/  ISETP.NE.AND.EX P3, PT, R89, RZ, PT, P3 ;  /* 0x000000ff5900720c */ /* 0x000ff60003f65330 */
[----:B------:R-:W-:Y:S02]  /*5060*/  @!UPT UIADD3 URZ, UPT, UPT, URZ, URZ, URZ ;  /* 0x000000fffffff290 */ /* 0x000fe4000fffe0ff */
[----:B------:R-:W1:Y:S01]  /*5070*/  @P3 LDC.64 R2, c[0x0][0x8a8] ;  /* 0x00022a00ff023b82 */ /* 0x000e620000000a00 */
[----:B------:R-:W-:Y:S04]  /*5080*/  @P3 IMAD R0, R90, UR36, RZ ;  /* 0x000000245a003c24 */ /* 0x000fe8000f8e02ff */
[----:B-1----:R-:W-:Y:S05]  /*5090*/  @P3 IMAD.WIDE R2, R0, 0x4, R2 ;  /* 0x0000000400023825 */ /* 0x002fea00078e0202 */
[----:B-----5:R1:W5:Y:S02]  /*50a0*/  @P3 LDG.E R47, desc[UR46][R2.64] ;  /* 0x0000002e022f3981 */ /* 0x020364000c1e1900 */
[----:B-1----:R-:W2:Y:S02]  /*50b0*/  @!P3 LDC R47, c[0x0][0x8a0] ;  /* 0x00022800ff2fbb82 */ /* 0x002ea40000000800 */
.L_x_83:
[----:B-----5:R-:W-:Y:S01]  /*50c0*/  FSETP.NEU.AND P4, PT, R49, RZ, PT ;  /* 0x000000ff3100720b */ /* 0x020fe20003f8d000 */
[----:B------:R-:W-:Y:S01]  /*50d0*/  BSSY B1, `(.L_x_84) ;  /* 0x0000042000017945 */ /* 0x000fe20003800000 */
[----:B------:R-:W-:Y:S01]  /*50e0*/  SEL R7, RZ, 0xffffffff, P2 ;  /* 0xffffffffff077807 */ /* 0x000fe20001000000 */
[----:B------:R-:W-:Y:S01]  /*50f0*/  IMAD.MOV.U32 R115, RZ, RZ, 0x1 ;  /* 0x00000001ff737424 */ /* 0x000fe200078e00ff */
[----:B------:R-:W-:Y:S02]  /*5100*/  LOP3.LUT P3, RZ, R95, 0xff, RZ, 0xc0, !PT ;  /* 0x000000ff5fff7812 */ /* 0x000fe4000786c0ff */
[----:B------:R-:W-:Y:S02]  /*5110*/  CS2R R86, SRZ ;  /* 0x0000000000567805 */ /* 0x000fe4000001ff00 */
[----:B------:R-:W-:Y:S02]  /*5120*/  @P1 SEL R4, RZ, 0xffffffff, P4 ;  /* 0xffffffffff041807 */ /* 0x000fe40002000000 */
[----:B------:R-:W-:Y:S02]  /*5130*/  CS2R R84, SRZ ;  /* 0x0000000000547805 */ /* 0x000fe4000001ff00 */
[----:B------:R-:W-:Y:S02]  /*5140*/  LEA R0, R105, UR49, 0x3 ;  /* 0x0000003169007c11 */ /* 0x000fe4000f8e18ff */
[----:B------:R-:W-:Y:S02]  /*5150*/  CS2R R82, SRZ ;  /* 0x0000000000527805 */ /* 0x000fe4000001ff00 */
[----:B------:R-:W-:Y:S02]  /*5160*/  @P0 SEL R4, R7, R4, !P3 ;  /* 0x0000000407040207 */ /* 0x000fe40005800000 */
[----:B------:R-:W-:Y:S02]  /*5170*/  CS2R R80, SRZ ;  /* 0x0000000000507805 */ /* 0x000fe4000001ff00 */
[----:B------:R-:W-:Y:S02]  /*5180*/  LEA R113, R44, UR49, 0x3 ;  /* 0x000000312c717c11 */ /* 0x000fe4000f8e18ff */
[----:B------:R-:W-:Y:S02]  /*5190*/  @P1 LOP3.LUT R4, R4, 0x1, RZ, 0xc0, !PT ;  /* 0x0000000104041812 */ /* 0x000fe400078ec0ff */
[----:B------:R-:W-:Y:S02]  /*51a0*/  SHF.L.U32 R2, R107, 0x1f, RZ ;  /* 0x0000001f6b027819 */ /* 0x000fe400000006ff */
[----:B------:R-:W-:Y:S02]  /*51b0*/  ISETP.NE.U32.OR P6, PT, R4, 0x1, !P1 ;  /* 0x000000010400780c */ /* 0x000fe40004fc5470 */
[----:B------:R-:W-:Y:S02]  /*51c0*/  PLOP3.LUT P2, PT, PT, PT, UP1, 0x80, 0x8 ;  /* 0x000000000008781c */ /* 0x000fe40003f4f018 */
[----:B------:R-:W-:Y:S02]  /*51d0*/  LEA.HI R5, R44, R44, RZ, 0x1 ;  /* 0x0000002c2c057211 */ /* 0x000fe400078f08ff */
[----:B------:R-:W-:Y:S02]  /*51e0*/  SEL R4, RZ, 0xffffffff, P4 ;  /* 0xffffffffff047807 */ /* 0x000fe40002000000 */
[----:B------:R-:W-:Y:S01]  /*51f0*/  P2R R114, PR, RZ, 0x40 ;  /* 0x00000040ff727803 */ /* 0x000fe20000000000 */
[C---:B------:R-:W-:Y:S01]  /*5200*/  IMAD.SHL.U32 R3, R5.reuse, 0x40, RZ ;  /* 0x0000004005037824 */ /* 0x040fe200078e00ff */
[----:B------:R-:W-:Y:S03]  /*5210*/  LOP3.LUT R5, R5, 0xffe, RZ, 0xc0, !PT ;  /* 0x00000ffe05057812 */ /* 0x000fe600078ec0ff */
[----:B------:R-:W-:Y:S02]  /*5220*/  @P6 SHF.L.U32 R9, R104, 0x1f, RZ ;  /* 0x0000001f68096819 */ /* 0x000fe400000006ff */
[----:B------:R-:W-:Y:S01]  /*5230*/  @P2 SEL R4, R7, R4, !P3 ;  /* 0x0000000407042207 */ /* 0x000fe20005800000 */
[----:B------:R-:W-:Y:S01]  /*5240*/  IMAD.IADD R48, R44, 0x1, -R5 ;  /* 0x000000012c307824 */ /* 0x000fe200078e0a05 */
[----:B------:R-:W1:Y:S01]  /*5250*/  @P6 SYNCS.PHASECHK.TRANS64.TRYWAIT P1, [R0+URZ+0x20], R9 ;  /* 0x00002009000065a7 */ /* 0x000e6200080211ff */
[----:B------:R-:W-:Y:S02]  /*5260*/  LOP3.LUT R3, R3, 0xffffff80, RZ, 0xc0, !PT ;  /* 0xffffff8003037812 */ /* 0x000fe400078ec0ff */
[----:B------:R-:W-:Y:S03]  /*5270*/  LOP3.LUT R4, R4, 0x1, RZ, 0xc0, !PT ;  /* 0x0000000104047812 */ /* 0x000fe600078ec0ff */
[----:B------:R-:W-:Y:S01]  /*5280*/  IMAD.IADD R3, R46, 0x1, R3 ;  /* 0x000000012e037824 */ /* 0x000fe200078e0203 */
[----:B------:R-:W-:Y:S03]  /*5290*/  ISETP.NE.U32.AND P5, PT, R4, 0x1, PT ;  /* 0x000000010400780c */ /* 0x000fe60003fa5070 */
[----:B------:R-:W-:Y:S01]  /*52a0*/  IMAD R48, R48, 0x100000, R3 ;  /* 0x0010000030307824 */ /* 0x000fe200078e0203 */
[----:B------:R-:W-:Y:S01]  /*52b0*/  P2R R124, PR, RZ, 0x20 ;  /* 0x00000020ff7c7803 */ /* 0x000fe20000000000 */
[----:B------:R3:W4:Y:S01]  /*52c0*/  SYNCS.PHASECHK.TRANS64.TRYWAIT P0, [R113+URZ+0x70], R2 ;  /* 0x00007002710075a7 */ /* 0x00072200080011ff */
[----:B-1----:R-:W-:Y:S01]  /*52d0*/  @P6 SEL R115, RZ, 0x1, !P1 ;  /* 0x00000001ff736807 */ /* 0x002fe20004800000 */
[----:B---3--:R-:W-:Y:S06]  /*52e0*/  @!P6 BRA `(.L_x_85) ;  /* 0x000000000080e947 */ /* 0x008fec0003800000 */
[----:B------:R-:W-:Y:S01]  /*52f0*/  @P5 IMAD R5, R105, 0x1000, R100 ;  /* 0x0000100069055824 */ /* 0x000fe200078e0264 */
[----:B------:R-:W-:Y:S01]  /*5300*/  ISETP.NE.AND P1, PT, R115, RZ, PT ;  /* 0x000000ff7300720c */ /* 0x000fe20003f25270 */
[----:B------:R-:W-:Y:S01]  /*5310*/  BSSY B0, `(.L_x_86) ;  /* 0x000000b000007945 */ /* 0x000fe20003800000 */
[----:B------:R-:W-:Y:S01]  /*5320*/  CS2R R82, SRZ ;  /* 0x0000000000527805 */ /* 0x000fe2000001ff00 */
[----:B------:R-:W-:Y:S01]  /*5330*/  @P5 VIADD R4, R5, UR49 ;  /* 0x0000003105045c36 */ /* 0x000fe20008000000 */
[----:B------:R-:W-:Y:S02]  /*5340*/  CS2R R80, SRZ ;  /* 0x0000000000507805 */ /* 0x000fe4000001ff00 */
[----:B------:R-:W-:Y:S02]  /*5350*/  CS2R R86, SRZ ;  /* 0x0000000000567805 */ /* 0x000fe4000001ff00 */
[----:B------:R-:W-:Y:S01]  /*5360*/  CS2R R84, SRZ ;  /* 0x0000000000547805 */ /* 0x000fe2000001ff00 */
[----:B------:R-:W-:Y:S04]  /*5370*/  @P5 IMAD R4, R108, -0x10, R4 ;  /* 0xfffffff06c045824 */ /* 0x000fe800078e0204 */
[----:B------:R-:W-:Y:S05]  /*5380*/  @P1 BRA `(.L_x_87) ;  /* 0x00000000000c1947 */ /* 0x000fea0003800000 */
[----:B------:R-:W-:Y:S04]  /*5390*/  SHF.L.U32 R3, R104, 0x1f, RZ ;  /* 0x0000001f68037819 */ /* 0x000fe800000006ff */
[----:B------:R-:W1:Y:S02]  /*53a0*/  SYNCS.PHASECHK.TRANS64.TRYWAIT P1, [R0+URZ+0x20], R3 ;  /* 0x00002003000075a7 */ /* 0x000e6400080211ff */
[----:B-1----:R-:W-:Y:S05]  /*53b0*/  @!P1 BRA `(.L_x_88) ;  /* 0x0000002000c09947 */ /* 0x002fea0003800000 */
.L_x_87:
[----:B------:R-:W-:Y:S05]  /*53c0*/  BSYNC B0 ;  /* 0x0000000000007941 */ /* 0x000fea0003800000 */
.L_x_86:
[----:B------:R-:W-:Y:S01]  /*53d0*/  ISETP.NE.AND P1, PT, R124, RZ, PT ;  /* 0x000000ff7c00720c */ /* 0x000fe20003f25270 */
[----:B-1----:R-:W-:Y:S02]  /*53e0*/  VIADD R3, R0, 0x30 ;  /* 0x0000003000037836 */ /* 0x002fe40000000000 */
[----:B------:R-:W-:Y:S02]  /*53f0*/  IMAD.U32 R0, RZ, RZ, UR37 ;  /* 0x00000025ff007e24 */ /* 0x000fe4000f8e00ff */
[----:B------:R-:W-:Y:S03]  /*5400*/  VIADD R105, R105, 0x1 ;  /* 0x0000000169697836 */ /* 0x000fe60000000000 */
[----:B------:R-:W-:Y:S05]  /*5410*/  PRMT R0, R0, 0x654, R3 ;  /* 0x0000065400007816 */ /* 0x000fea0000000003 */
[----:B------:R1:W3:Y:S04]  /*5420*/  @P1 LDS.128 R80, [R5+UR49+0x200] ;  /* 0x0002003105501984 */ /* 0x0002e80008000c00 */
[----:B------:R1:W1:Y:S01]  /*5430*/  @P1 LDS.128 R84, [R4+0x210] ;  /* 0x0002100004541984 */ /* 0x0002620000000c00 */
[C---:B------:R-:W-:Y:S01]  /*5440*/  ISETP.NE.AND P1, PT, R105.reuse, 0x2, PT ;  /* 0x000000026900780c */ /* 0x040fe20003f25270 */
[----:B------:R-:W-:Y:S01]  /*5450*/  @!PT LDS RZ, [RZ] ;  /* 0x00000000fffff984 */ /* 0x000fe20000000800 */
[----:B------:R-:W-:Y:S01]  /*5460*/  @!PT LDS RZ, [RZ] ;  /* 0x00000000fffff984 */ /* 0x000fe20000000800 */
[----:B------:R-:W-:Y:S01]  /*5470*/  @!PT LDS RZ, [RZ] ;  /* 0x00000000fffff984 */ /* 0x000fe20000000800 */
[----:B------:R-:W-:Y:S01]  /*5480*/  @!PT LDS RZ, [RZ] ;  /* 0x00000000fffff984 */ /* 0x000fe20000000800 */
[----:B------:R5:W-:Y:S06]  /*5490*/  MEMBAR.ALL.CTA ;  /* 0x0000000000007992 */ /* 0x000bec0000008000 */
[----:B-----5:R-:W5:Y:S01]  /*54a0*/  FENCE.VIEW.ASYNC.S ;  /* 0x00000000000073c6 */ /* 0x020f620000000000 */
[----:B------:R-:W-:Y:S02]  /*54b0*/  SEL R3, RZ, 0x1, P1 ;  /* 0x00000001ff037807 */ /* 0x000fe40000800000 */
[----:B------:R-:W-:Y:S02]  /*54c0*/  SEL R105, R105, RZ, P1 ;  /* 0x000000ff69697207 */ /* 0x000fe40000800000 */
[----:B------:R-:W-:Y:S01]  /*54d0*/  LOP3.LUT R104, R104, R3, RZ, 0x3c, !PT ;  /* 0x0000000368687212 */ /* 0x000fe200078e3cff */
[----:B-----5:R1:W-:Y:S06]  /*54e0*/  SYNCS.ARRIVE.TRANS64.RED.A1T0 RZ, [R0+URZ], RZ ;  /* 0x000000ff00ff79a7 */ /* 0x0203ec00081004ff */
.L_x_85:
[----:B------:R-:W-:Y:S05]  /*54f0*/  BSYNC B1 ;  /* 0x0000000000017941 */ /* 0x000fea0003800000 */
.L_x_84:
[----:B-1----:R-:W-:Y:S04]  /*5500*/  SHF.R.U32.HI R0, RZ, 0x15, R48 ;  /* 0x00000015ff007819 */ /* 0x002fe80000011630 */
[----:B------:R-:W-:Y:S01]  /*5510*/  LOP3.LUT P1, RZ, R0, 0x3, R101, 0x48, !PT ;  /* 0x0000000300ff7812 */ /* 0x000fe20007824865 */
[----:B------:R-:W-:Y:S01]  /*5520*/  @!UPT UIADD3 URZ, UPT, UPT, URZ, URZ, URZ ;  /* 0x000000fffffff290 */ /* 0x000fe2000fffe0ff */
[----:B----4-:R-:W-:Y:S11]  /*5530*/  @P0 BRA `(.L_x_89) ;  /* 0x0000000000080947 */ /* 0x010ff60003800000 */
[----:B------:R-:W1:Y:S02]  /*5540*/  SYNCS.PHASECHK.TRANS64.TRYWAIT P0, [R113+URZ+0x70], R2 ;  /* 0x00007002710075a7 */ /* 0x000e6400080011ff */
[----:B-1----:R-:W-:Y:S05]  /*5550*/  @!P0 BRA `(.L_x_90) ;  /* 0x00000020006c8947 */ /* 0x002fea0003800000 */
.L_x_89:
[----:B------:R-:W-:Y:S05]  /*5560*/  @!P1 BRA `(.L_x_91) ;  /* 0x0000000000409947 */ /* 0x000fea0003800000 */
[----:B------:R-:W4:Y:S01]  /*5570*/  LDCU.64 UR8, c[0x4][0x70] ;  /* 0x01000e00ff0877ac */ /* 0x000f220008000a00 */
[----:B------:R-:W-:Y:S01]  /*5580*/  MOV R3, 0x0 ;  /* 0x0000000000037802 */ /* 0x000fe20000000f00 */
[----:B------:R-:W-:Y:S02]  /*5590*/  HFMA2 R12, -RZ, RZ, 0, 5.9604644775390625e-08 ;  /* 0x00000001ff0c7431 */ /* 0x000fe400000001ff */
[----:B------:R-:W-:Y:S02]  /*55a0*/  IMAD.MOV.U32 R8, RZ, RZ, 0x192 ;  /* 0x00000192ff087424 */ /* 0x000fe400078e00ff */
[----:B------:R-:W-:Y:S01]  /*55b0*/  IMAD.MOV.U32 R13, RZ, RZ, RZ ;  /* 0x000000ffff0d7224 */ /* 0x000fe200078e00ff */
[----:B------:R-:W5:Y:S01]  /*55c0*/  LDCU.64 UR6, c[0x4][0x78] ;  /* 0x01000f00ff0677ac */ /* 0x000f620008000a00 */
[----:B-1----:R-:W1:Y:S01]  /*55d0*/  LDC.64 R2, c[0x4][R3] ;  /* 0x0100000003027b82 */ /* 0x002e620000000a00 */
[----:B------:R-:W2:Y:S01]  /*55e0*/  LDCU.64 UR4, c[0x4][0x10] ;  /* 0x01000200ff0477ac */ /* 0x000ea20008000a00 */
[----:B----4-:R-:W-:Y:S01]  /*55f0*/  MOV R5, UR9 ;  /* 0x0000000900057c02 */ /* 0x010fe20008000f00 */
[----:B------:R-:W-:Y:S01]  /*5600*/  IMAD.U32 R4, RZ, RZ, UR8 ;  /* 0x00000008ff047e24 */ /* 0x000fe2000f8e00ff */
[----:B-----5:R-:W-:Y:S01]  /*5610*/  MOV R7, UR7 ;  /* 0x0000000700077c02 */ /* 0x020fe20008000f00 */
[----:B------:R-:W-:Y:S01]  /*5620*/  IMAD.U32 R6, RZ, RZ, UR6 ;  /* 0x00000006ff067e24 */ /* 0x000fe2000f8e00ff */
[----:B--2---:R-:W-:Y:S01]  /*5630*/  MOV R11, UR5 ;  /* 0x00000005000b7c02 */ /* 0x004fe20008000f00 */
[----:B------:R-:W-:Y:S02]  /*5640*/  IMAD.U32 R10, RZ, RZ, UR4 ;  /* 0x00000004ff0a7e24 */ /* 0x000fe4000f8e00ff */
[----:B------:R-:W-:Y:S07]  /*5650*/  LEPC R20, `(.L_x_91) ;  /* 0x000000001014794e */ /* 0x000fee0000000000 */
[----:B-1-3--:R-:W-:Y:S05]  /*5660*/  CALL.ABS.NOINC R2 ;  /* 0x0000000002007343 */ /* 0x00afea0003c00000 */
.L_x_91:
[-C--:B---3--:R-:W-:Y:S01]  /*5670*/  F2FP.F16.E4M3.UNPACK_B R51, R80.reuse ;  /* 0x00000050ff33723e */ /* 0x088fe200020006ff */
[----:B------:R-:W-:Y:S05]  /*5680*/  WARPSYNC.ALL ;  /* 0x0000000000007948 */ /* 0x000fea0003800000 */
[----:B------:R-:W-:Y:S01]  /*5690*/  R2UR UR4, R48 ;  /* 0x00000000300472ca */ /* 0x000fe200000e0000 */
[--C-:B------:R-:W-:Y:S01]  /*56a0*/  HADD2.F32 R50, -RZ, R51.reuse.H0_H0 ;  /* 0x20000033ff327230 */ /* 0x100fe20000004100 */
[----:B------:R-:W-:Y:S01]  /*56b0*/  F2FP.F16.E4M3.UNPACK_B R53, R80.H1 ;  /* 0x00000050ff35723e */ /* 0x000fe200030006ff */
[----:B------:R-:W-:Y:S01]  /*56c0*/  HADD2.F32 R51, -RZ, R51.H1_H1 ;  /* 0x30000033ff337230 */ /* 0x000fe20000004100 */
[-C--:B------:R-:W-:Y:S01]  /*56d0*/  F2FP.F16.E4M3.UNPACK_B R55, R81.reuse ;  /* 0x00000051ff37723e */ /* 0x080fe200020006ff */
[----:B------:R-:W-:Y:S01]  /*56e0*/  BSSY.RECONVERGENT B0, `(.L_x_92) ;  /* 0x0000099000007945 */ /* 0x000fe20003800200 */
[----:B------:R-:W-:Y:S01]  /*56f0*/  F2FP.F16.E4M3.UNPACK_B R57, R81.H1 ;  /* 0x00000051ff39723e */ /* 0x000fe200030006ff */
[--C-:B------:R-:W-:Y:S01]  /*5700*/  HADD2.F32 R52, -RZ, R53.reuse.H0_H0 ;  /* 0x20000035ff347230 */ /* 0x100fe20000004100 */
[-C--:B------:R-:W-:Y:S01]  /*5710*/  F2FP.F16.E4M3.UNPACK_B R59, R82.reuse ;  /* 0x00000052ff3b723e */ /* 0x080fe200020006ff */
[----:B------:R-:W-:Y:S01]  /*5720*/  HADD2.F32 R54, -RZ, R53.H1_H1 ;  /* 0x30000035ff367230 */ /* 0x000fe20000004100 */
[----:B------:R-:W-:Y:S01]  /*5730*/  F2FP.F16.E4M3.UNPACK_B R61, R82.H1 ;  /* 0x00000052ff3d723e */ /* 0x000fe200030006ff */
[--C-:B------:R-:W-:Y:S01]  /*5740*/  HADD2.F32 R53, -RZ, R55.reuse.H0_H0 ;  /* 0x20000037ff357230 */ /* 0x100fe20000004100 */
[-C--:B------:R-:W-:Y:S01]  /*5750*/  F2FP.F16.E4M3.UNPACK_B R63, R83.reuse ;  /* 0x00000053ff3f723e */ /* 0x080fe200020006ff */
[----:B------:R-:W-:Y:S01]  /*5760*/  LDTM.16dp32bit_t0_t15.x32 R4, tmem[UR4] ;  /* 0x00000004000479ee */ /* 0x000fe20008a80000 */
[----:B------:R-:W2:Y:S01]  /*5770*/  LDTM.16dp32bit_t16_t31.x32 R4, tmem[UR4+0x20] ;  /* 0x00002004000479ee */ /* 0x000ea20008aa0000 */
[----:B------:R-:W-:Y:S01]  /*5780*/  SHF.L.U32 R125, R102, 0x4, RZ ;  /* 0x00000004667d7819 */ /* 0x000fe200000006ff */
[----:B------:R-:W-:Y:S01]  /*5790*/  HADD2.F32 R56, -RZ, R55.H1_H1 ;  /* 0x30000037ff387230 */ /* 0x000fe20000004100 */
[----:B------:R-:W-:Y:S01]  /*57a0*/  ISETP.NE.AND P6, PT, R114, RZ, PT ;  /* 0x000000ff7200720c */ /* 0x000fe20003fc5270 */
[----:B------:R-:W-:Y:S01]  /*57b0*/  HADD2.F32 R60, -RZ, R59.H1_H1 ;  /* 0x3000003bff3c7230 */ /* 0x000fe20000004100 */
[----:B------:R-:W-:Y:S01]  /*57c0*/  IADD3 R114, PT, PT, R100, UR49, RZ ;  /* 0x0000003164727c10 */ /* 0x000fe2000fffe0ff */
[----:B------:R-:W-:Y:S01]  /*57d0*/  HADD2.F32 R64, -RZ, R63.H1_H1 ;  /* 0x3000003fff407230 */ /* 0x000fe20000004100 */
[----:B------:R-:W-:Y:S01]  /*57e0*/  F2FP.F16.E4M3.UNPACK_B R65, R83.H1 ;  /* 0x00000053ff41723e */ /* 0x000fe200030006ff */
[--C-:B------:R-:W-:Y:S01]  /*57f0*/  HADD2.F32 R55, -RZ, R57.reuse.H0_H0 ;  /* 0x20000039ff377230 */ /* 0x100fe20000004100 */
[----:B------:R-:W-:Y:S01]  /*5800*/  IADD3 R114, PT, PT, R114, R125, RZ ;  /* 0x0000007d72727210 */ /* 0x000fe20007ffe0ff */
[----:B------:R-:W-:Y:S01]  /*5810*/  HADD2.F32 R58, -RZ, R57.H1_H1 ;  /* 0x30000039ff3a7230 */ /* 0x000fe20000004100 */
[-C--:B------:R-:W-:Y:S01]  /*5820*/  F2FP.F16.E4M3.UNPACK_B R67, R84.reuse ;  /* 0x00000054ff43723e */ /* 0x080fe200020006ff */
[----:B------:R-:W-:Y:S01]  /*5830*/  HADD2.F32 R57, -RZ, R59.H0_H0 ;  /* 0x2000003bff397230 */ /* 0x000fe20000004100 */
[----:B------:R-:W-:Y:S01]  /*5840*/  F2FP.F16.E4M3.UNPACK_B R69, R84.H1 ;  /* 0x00000054ff45723e */ /* 0x000fe200030006ff */
[----:B------:R-:W-:Y:S01]  /*5850*/  HADD2.F32 R59, -RZ, R61.H0_H0 ;  /* 0x2000003dff3b7230 */ /* 0x000fe20000004100 */
[-C--:B------:R-:W-:Y:S01]  /*5860*/  F2FP.F16.E4M3.UNPACK_B R71, R85.reuse ;  /* 0x00000055ff47723e */ /* 0x080fe200020006ff */
[----:B------:R-:W-:Y:S01]  /*5870*/  HADD2.F32 R68, -RZ, R67.H1_H1 ;  /* 0x30000043ff447230 */ /* 0x000fe20000004100 */
[----:B------:R-:W-:Y:S01]  /*5880*/  F2FP.F16.E4M3.UNPACK_B R73, R85.H1 ;  /* 0x00000055ff49723e */ /* 0x000fe200030006ff */
[----:B------:R-:W-:Y:S01]  /*5890*/  HADD2.F32 R62, -RZ, R61.H1_H1 ;  /* 0x3000003dff3e7230 */ /* 0x000fe20000004100 */
[-C--:B------:R-:W-:Y:S01]  /*58a0*/  F2FP.F16.E4M3.UNPACK_B R75, R86.reuse ;  /* 0x00000056ff4b723e */ /* 0x080fe200020006ff */
[----:B------:R-:W-:Y:S01]  /*58b0*/  HADD2.F32 R61, -RZ, R63.H0_H0 ;  /* 0x2000003fff3d7230 */ /* 0x000fe20000004100 */
[----:B------:R-:W-:Y:S01]  /*58c0*/  F2FP.F16.E4M3.UNPACK_B R77, R86.H1 ;  /* 0x00000056ff4d723e */ /* 0x000fe200030006ff */
[----:B------:R-:W-:Y:S01]  /*58d0*/  HADD2.F32 R72, -RZ, R71.H1_H1 ;  /* 0x30000047ff487230 */ /* 0x000fe20000004100 */
[----:B------:R-:W-:Y:S01]  /*58e0*/  F2FP.F16.E4M3.UNPACK_B R79, R87.H1 ;  /* 0x00000057ff4f723e */ /* 0x000fe200030006ff */
[C---:B--2---:R-:W-:Y:S01]  /*58f0*/  FMUL R0, R47.reuse, R4 ;  /* 0x000000042f007220 */ /* 0x044fe20000400000 */
[C---:B-1----:R-:W-:Y:S01]  /*5900*/  FMUL R2, R47.reuse, R5 ;  /* 0x000000052f027220 */ /* 0x042fe20000400000 */
[C---:B------:R-:W-:Y:S01]  /*5910*/  FMUL R4, R47.reuse, R8 ;  /* 0x000000082f047220 */ /* 0x040fe20000400000 */
[----:B------:R-:W-:Y:S01]  /*5920*/  FMUL R5, R47, R9 ;  /* 0x000000092f057220 */ /* 0x000fe20000400000 */
[C---:B------:R-:W-:Y:S01]  /*5930*/  FFMA R0, R49.reuse, R50, R0 ;  /* 0x0000003231007223 */ /* 0x040fe20000000000 */
[----:B------:R-:W-:Y:S01]  /*5940*/  FFMA R2, R49, R51, R2 ;  /* 0x0000003331027223 */ /* 0x000fe20000000002 */
[C---:B------:R-:W-:Y:S01]  /*5950*/  FMUL R8, R47.reuse, R12 ;  /* 0x0000000c2f087220 */ /* 0x040fe20000400000 */
[C---:B------:R-:W-:Y:S01]  /*5960*/  FMUL R9, R47.reuse, R13 ;  /* 0x0000000d2f097220 */ /* 0x040fe20000400000 */
[C---:B------:R-:W-:Y:S01]  /*5970*/  FMUL R12, R47.reuse, R16 ;  /* 0x000000102f0c7220 */ /* 0x040fe20000400000 */
[C---:B------:R-:W-:Y:S01]  /*5980*/  FMUL R13, R47.reuse, R17 ;  /* 0x000000112f0d7220 */ /* 0x040fe20000400000 */
[C---:B------:R-:W-:Y:S01]  /*5990*/  FMUL R16, R47.reuse, R20 ;  /* 0x000000142f107220 */ /* 0x040fe20000400000 */
[C---:B------:R-:W-:Y:S01]  /*59a0*/  FMUL R17, R47.reuse, R21 ;  /* 0x000000152f117220 */ /* 0x040fe20000400000 */
[C---:B------:R-:W-:Y:S01]  /*59b0*/  FMUL R20, R47.reuse, R24 ;  /* 0x000000182f147220 */ /* 0x040fe20000400000 */
[C---:B------:R-:W-:Y:S01]  /*59c0*/  FMUL R21, R47.reuse, R25 ;  /* 0x000000192f157220 */ /* 0x040fe20000400000 */
[----:B------:R-:W-:Y:S02]  /*59d0*/  HADD2.F32 R76, -RZ, R75.H1_H1 ;  /* 0x3000004bff4c7230 */ /* 0x000fe40000004100 */
[C---:B------:R-:W-:Y:S01]  /*59e0*/  FMUL R24, R47.reuse, R28 ;  /* 0x0000001c2f187220 */ /* 0x040fe20000400000 */
[C---:B------:R-:W-:Y:S01]  /*59f0*/  FMUL R25, R47.reuse, R29 ;  /* 0x0000001d2f197220 */ /* 0x040fe20000400000 */
[C---:B------:R-:W-:Y:S01]  /*5a00*/  FMUL R28, R47.reuse, R32 ;  /* 0x000000202f1c7220 */ /* 0x040fe20000400000 */
[C---:B------:R-:W-:Y:S01]  /*5a10*/  FMUL R29, R47.reuse, R33 ;  /* 0x000000212f1d7220 */ /* 0x040fe20000400000 */
[C---:B------:R-:W-:Y:S01]  /*5a20*/  FMUL R3, R47.reuse, R6 ;  /* 0x000000062f037220 */ /* 0x040fe20000400000 */
[C---:B------:R-:W-:Y:S01]  /*5a30*/  FMUL R7, R47.reuse, R7 ;  /* 0x000000072f077220 */ /* 0x040fe20000400000 */
[C---:B------:R-:W-:Y:S01]  /*5a40*/  FMUL R6, R47.reuse, R10 ;  /* 0x0000000a2f067220 */ /* 0x040fe20000400000 */
[----:B------:R-:W-:Y:S01]  /*5a50*/  FMUL R11, R47, R11 ;  /* 0x0000000b2f0b7220 */ /* 0x000fe20000400000 */
[C---:B------:R-:W-:Y:S01]  /*5a60*/  FFMA R3, R49.reuse, R52, R3 ;  /* 0x0000003431037223 */ /* 0x040fe20000000003 */
[C---:B------:R-:W-:Y:S01]  /*5a70*/  FFMA R7, R49.reuse, R54, R7 ;  /* 0x0000003631077223 */ /* 0x040fe20000000007 */
[C---:B------:R-:W-:Y:S01]  /*5a80*/  FFMA R4, R49.reuse, R53, R4 ;  /* 0x0000003531047223 */ /* 0x040fe20000000004 */
[----:B------:R-:W-:Y:S01]  /*5a90*/  F2FP.F16.E4M3.UNPACK_B R50, R87 ;  /* 0x00000057ff32723e */ /* 0x000fe200020006ff */
[C---:B------:R-:W-:Y:S01]  /*5aa0*/  FFMA R5, R49.reuse, R56, R5 ;  /* 0x0000003831057223 */ /* 0x040fe20000000005 */
[----:B------:R-:W-:Y:S01]  /*5ab0*/  FFMA R6, R49, R55, R6 ;  /* 0x0000003731067223 */ /* 0x000fe20000000006 */
[----:B------:R-:W-:Y:S01]  /*5ac0*/  F2FP.SATFINITE.E4M3.F32.PACK_AB_MERGE_C R117, R7, R3, RZ ;  /* 0x000000030775723e */ /* 0x000fe200048070ff */
[C---:B------:R-:W-:Y:S01]  /*5ad0*/  FFMA R11, R49.reuse, R58, R11 ;  /* 0x0000003a310b7223 */ /* 0x040fe2000000000b */
[C---:B------:R-:W-:Y:S01]  /*5ae0*/  FFMA R8, R49.reuse, R57, R8 ;  /* 0x0000003931087223 */ /* 0x040fe20000000008 */
[----:B------:R-:W-:Y:S01]  /*5af0*/  ISETP.NE.AND P0, PT, R110, RZ, PT ;  /* 0x000000ff6e00720c */ /* 0x000fe20003f05270 */
[----:B------:R-:W-:Y:S01]  /*5b00*/  FFMA R9, R49, R60, R9 ;  /* 0x0000003c31097223 */ /* 0x000fe20000000009 */
[----:B------:R-:W-:Y:S01]  /*5b10*/  F2FP.SATFINITE.E4M3.F32.PACK_AB_MERGE_C R116, R2, R0, R117 ;  /* 0x000000000274723e */ /* 0x000fe20004807075 */
[--C-:B------:R-:W-:Y:S01]  /*5b20*/  HADD2.F32 R51, -RZ, R50.reuse.H0_H0 ;  /* 0x20000032ff337230 */ /* 0x100fe20000004100 */
[----:B------:R-:W-:Y:S01]  /*5b30*/  F2FP.SATFINITE.E4M3.F32.PACK_AB_MERGE_C R117, R11, R6, RZ ;  /* 0x000000060b75723e */ /* 0x000fe200048070ff */
[----:B------:R-:W-:Y:S02]  /*5b40*/  HADD2.F32 R50, -RZ, R50.H1_H1 ;  /* 0x30000032ff327230 */ /* 0x000fe40000004100 */
[C---:B------:R-:W-:Y:S01]  /*5b50*/  FMUL R10, R47.reuse, R14 ;  /* 0x0000000e2f0a7220 */ /* 0x040fe20000400000 */
[----:B------:R-:W-:Y:S01]  /*5b60*/  FMUL R15, R47, R15 ;  /* 0x0000000f2f0f7220 */ /* 0x000fe20000400000 */
[--C-:B------:R-:W-:Y:S01]  /*5b70*/  HADD2.F32 R63, -RZ, R65.reuse.H0_H0 ;  /* 0x20000041ff3f7230 */ /* 0x100fe20000004100 */
[----:B------:R-:W-:Y:S01]  /*5b80*/  F2FP.SATFINITE.E4M3.F32.PACK_AB_MERGE_C R117, R5, R4, R117 ;  /* 0x000000040575723e */ /* 0x000fe20004807075 */
[C---:B------:R-:W-:Y:S01]  /*5b90*/  FFMA R10, R49.reuse, R59, R10 ;  /* 0x0000003b310a7223 */ /* 0x040fe2000000000a */
[C---:B------:R-:W-:Y:S01]  /*5ba0*/  FFMA R15, R49.reuse, R62, R15 ;  /* 0x0000003e310f7223 */ /* 0x040fe2000000000f */
[C---:B------:R-:W-:Y:S01]  /*5bb0*/  FFMA R12, R49.reuse, R61, R12 ;  /* 0x0000003d310c7223 */ /* 0x040fe2000000000c */
[----:B------:R-:W-:Y:S01]  /*5bc0*/  FFMA R13, R49, R64, R13 ;  /* 0x00000040310d7223 */ /* 0x000fe2000000000d */
[----:B------:R-:W-:Y:S02]  /*5bd0*/  HADD2.F32 R66, -RZ, R65.H1_H1 ;  /* 0x30000041ff427230 */ /* 0x000fe40000004100 */
[C---:B------:R-:W-:Y:S01]  /*5be0*/  FMUL R14, R47.reuse, R18 ;  /* 0x000000122f0e7220 */ /* 0x040fe20000400000 */
[----:B------:R-:W-:Y:S02]  /*5bf0*/  HADD2.F32 R65, -RZ, R67.H0_H0 ;  /* 0x20000043ff417230 */ /* 0x000fe40000004100 */
[----:B------:R-:W-:Y:S01]  /*5c00*/  FMUL R19, R47, R19 ;  /* 0x000000132f137220 */ /* 0x000fe20000400000 */
[--C-:B------:R-:W-:Y:S02]  /*5c10*/  HADD2.F32 R67, -RZ, R69.reuse.H0_H0 ;  /* 0x20000045ff437230 */ /* 0x100fe40000004100 */
[----:B------:R-:W-:Y:S01]  /*5c20*/  FFMA R14, R49, R63, R14 ;  /* 0x0000003f310e7223 */ /* 0x000fe2000000000e */
[----:B------:R-:W-:Y:S02]  /*5c30*/  HADD2.F32 R70, -RZ, R69.H1_H1 ;  /* 0x30000045ff467230 */ /* 0x000fe40000004100 */
[----:B------:R-:W-:Y:S01]  /*5c40*/  FMUL R18, R47, R22 ;  /* 0x000000162f127220 */ /* 0x000fe20000400000 */
[----:B------:R-:W-:Y:S02]  /*5c50*/  HADD2.F32 R69, -RZ, R71.H0_H0 ;  /* 0x20000047ff457230 */ /* 0x000fe40000004100 */
[----:B------:R-:W-:Y:S01]  /*5c60*/  FFMA R19, R49, R66, R19 ;  /* 0x0000004231137223 */ /* 0x000fe20000000013 */
[----:B------:R-:W-:Y:S01]  /*5c70*/  FMUL R23, R47, R23 ;  /* 0x000000172f177220 */ /* 0x000fe20000400000 */
[C---:B------:R-:W-:Y:S01]  /*5c80*/  FFMA R16, R49.reuse, R65, R16 ;  /* 0x0000004131107223 */ /* 0x040fe20000000010 */
[C---:B------:R-:W-:Y:S01]  /*5c90*/  FFMA R17, R49.reuse, R68, R17 ;  /* 0x0000004431117223 */ /* 0x040fe20000000011 */
        /* <DEDUP_REMOVED lines=23> */
[----:B------:R-:W-:Y:S01]  /*5e10*/  F2FP.SATFINITE.E4M3.F32.PACK_AB_MERGE_C R118, R15, R10, RZ ;  /* 0x0000000a0f76723e */ /* 0x000fe200048070ff */
[----:B------:R-:W-:Y:S01]  /*5e20*/  FFMA R28, R49, R51, R28 ;  /* 0x00000033311c7223 */ /* 0x000fe2000000001c */
[----:B------:R-:W-:Y:S01]  /*5e30*/  F2FP.SATFINITE.E4M3.F32.PACK_AB_MERGE_C R119, R19, R14, RZ ;  /* 0x0000000e1377723e */ /* 0x000fe200048070ff */
[C---:B------:R-:W-:Y:S01]  /*5e40*/  FFMA R29, R49.reuse, R50, R29 ;  /* 0x00000032311d7223 */ /* 0x040fe2000000001d */
[C---:B------:R-:W-:Y:S01]  /*5e50*/  FFMA R30, R49.reuse, R77, R30 ;  /* 0x0000004d311e7223 */ /* 0x040fe2000000001e */
[----:B------:R-:W-:Y:S01]  /*5e60*/  FFMA R35, R49, R52, R35 ;  /* 0x0000003431237223 */ /* 0x000fe20000000023 */
[----:B------:R-:W-:Y:S02]  /*5e70*/  F2FP.SATFINITE.E4M3.F32.PACK_AB_MERGE_C R118, R9, R8, R118 ;  /* 0x000000080976723e */ /* 0x000fe40004807076 */
[----:B------:R-:W-:Y:S02]  /*5e80*/  F2FP.SATFINITE.E4M3.F32.PACK_AB_MERGE_C R119, R13, R12, R119 ;  /* 0x0000000c0d77723e */ /* 0x000fe40004807077 */
[----:B------:R-:W-:Y:S02]  /*5e90*/  F2FP.SATFINITE.E4M3.F32.PACK_AB_MERGE_C R120, R23, R18, RZ ;  /* 0x000000121778723e */ /* 0x000fe400048070ff */
[----:B------:R-:W-:Y:S01]  /*5ea0*/  F2FP.SATFINITE.E4M3.F32.PACK_AB_MERGE_C R121, R27, R22, RZ ;  /* 0x000000161b79723e */ /* 0x000fe200048070ff */
[----:B------:R1:W-:Y:S01]  /*5eb0*/  STS.128 [R100+UR49+0x2200], R116 ;  /* 0x0022007464007988 */ /* 0x0003e20008000c31 */
[----:B------:R-:W-:Y:S02]  /*5ec0*/  F2FP.SATFINITE.E4M3.F32.PACK_AB_MERGE_C R122, R31, R26, RZ ;  /* 0x0000001a1f7a723e */ /* 0x000fe400048070ff */
[----:B------:R-:W-:Y:S02]  /*5ed0*/  F2FP.SATFINITE.E4M3.F32.PACK_AB_MERGE_C R123, R35, R30, RZ ;  /* 0x0000001e237b723e */ /* 0x000fe400048070ff */
[----:B------:R-:W-:Y:S02]  /*5ee0*/  F2FP.SATFINITE.E4M3.F32.PACK_AB_MERGE_C R120, R17, R16, R120 ;  /* 0x000000101178723e */ /* 0x000fe40004807078 */
[----:B------:R-:W-:Y:S02]  /*5ef0*/  F2FP.SATFINITE.E4M3.F32.PACK_AB_MERGE_C R121, R21, R20, R121 ;  /* 0x000000141579723e */ /* 0x000fe40004807079 */
[----:B------:R-:W-:Y:S02]  /*5f00*/  F2FP.SATFINITE.E4M3.F32.PACK_AB_MERGE_C R122, R25, R24, R122 ;  /* 0x00000018197a723e */ /* 0x000fe4000480707a */
[----:B------:R-:W-:Y:S02]  /*5f10*/  F2FP.SATFINITE.E4M3.F32.PACK_AB_MERGE_C R123, R29, R28, R123 ;  /* 0x0000001c1d7b723e */ /* 0x000fe4000480707b */
[----:B------:R-:W-:Y:S02]  /*5f20*/  LEA R32, R105, UR49, 0x3 ;  /* 0x0000003169207c11 */ /* 0x000fe4000f8e18ff */
[----:B------:R-:W-:Y:S01]  /*5f30*/  @P6 SHF.L.U32 R33, R104, 0x1f, RZ ;  /* 0x0000001f68216819 */ /* 0x000fe200000006ff */
[----:B------:R1:W-:Y:S01]  /*5f40*/  STS.128 [R114+0x2210], R120 ;  /* 0x0022107872007388 */ /* 0x0003e20000000c00 */
[----:B------:R-:W-:Y:S01]  /*5f50*/  @!PT LDS RZ, [RZ] ;  /* 0x00000000fffff984 */ /* 0x000fe20000000800 */
[----:B------:R-:W-:Y:S01]  /*5f60*/  @!PT LDS RZ, [RZ] ;  /* 0x00000000fffff984 */ /* 0x000fe20000000800 */
[----:B------:R-:W-:Y:S01]  /*5f70*/  @!PT LDS RZ, [RZ] ;  /* 0x00000000fffff984 */ /* 0x000fe20000000800 */
[----:B------:R-:W-:Y:S01]  /*5f80*/  @!PT LDS RZ, [RZ] ;  /* 0x00000000fffff984 */ /* 0x000fe20000000800 */
[----:B------:R2:W-:Y:S07]  /*5f90*/  MEMBAR.ALL.CTA ;  /* 0x0000000000007992 */ /* 0x0005ee0000008000 */
[----:B--2---:R-:W2:Y:S02]  /*5fa0*/  FENCE.VIEW.ASYNC.S ;  /* 0x00000000000073c6 */ /* 0x004ea40000000000 */
[----:B--2---:R-:W-:Y:S06]  /*5fb0*/  BAR.SYNC.DEFER_BLOCKING 0x1, 0x80 ;  /* 0x0042000000007b1d */ /* 0x004fec0000010000 */
[----:B------:R-:W-:Y:S05]  /*5fc0*/  @P0 BRA `(.L_x_93) ;  /* 0x0000000000280947 */ /* 0x000fea0003800000 */
[----:B------:R-:W-:Y:S02]  /*5fd0*/  UIADD3 UR4, UPT, UPT, UR49, 0x2200, URZ ;  /* 0x0000220031047890 */ /* 0x000fe4000fffe0ff */
[----:B------:R-:W-:Y:S01]  /*5fe0*/  UIADD3 UR6, UP0, UPT, UR52, 0x680, URZ ;  /* 0x0000068034067890 */ /* 0x000fe2000ff1e0ff */
[----:B------:R-:W-:Y:S03]  /*5ff0*/  UMOV UR43, UR36 ;  /* 0x00000024002b7c82 */ /* 0x000fe60008000000 */
[----:B------:R-:W-:Y:S01]  /*6000*/  MOV R109, UR4 ;  /* 0x00000004006d7c02 */ /* 0x000fe20008000f00 */
[----:B------:R-:W-:Y:S03]  /*6010*/  UIADD3.X UR7, UPT, UPT, URZ, UR53, URZ, UP0, !UPT ;  /* 0x00000035ff077290 */ /* 0x000fe600087fe4ff */
[----:B------:R-:W-:Y:S11]  /*6020*/  R2UR UR40, R109 ;  /* 0x000000006d2872ca */ /* 0x000ff600000e0000 */
[----:B------:R-:W-:Y:S02]  /*6030*/  @!UPT UIADD3 URZ, UPT, UPT, URZ, URZ, URZ ;  /* 0x000000fffffff290 */ /* 0x000fe4000fffe0ff */
[----:B------:R2:W-:Y:S01]  /*6040*/  UTMASTG.3D [UR40], [UR6] ;  /* 0x00000028060073b5 */ /* 0x0005e20008010000 */
[----:B------:R0:W-:Y:S01]  /*6050*/  UTMACMDFLUSH ;  /* 0x00000000000079b7 */ /* 0x0001e20000000000 */
[----:B--2---:R-:W-:Y:S04]  /*6060*/  DEPBAR.LE SB0, 0x1 ;  /* 0x000080400000791a */ /* 0x004fe80000000000 */
.L_x_93:
[----:B------:R-:W-:Y:S05]  /*6070*/  BSYNC.RECONVERGENT B0 ;  /* 0x0000000000007941 */ /* 0x000fea0003800200 */
.L_x_92:
[----:B------:R-:W-:Y:S06]  /*6080*/  BAR.SYNC.DEFER_BLOCKING 0x1, 0x80 ;  /* 0x0042000000007b1d */ /* 0x000fec0000010000 */
[----:B------:R-:W2:Y:S01]  /*6090*/  @P6 SYNCS.PHASECHK.TRANS64.TRYWAIT P0, [R32+URZ+0x20], R33 ;  /* 0x00002021200065a7 */ /* 0x000ea200080011ff */
[----:B------:R-:W-:Y:S01]  /*60a0*/  BSSY B1, `(.L_x_94) ;  /* 0x0000020000017945 */ /* 0x000fe20003800000 */
[----:B--2---:R-:W-:Y:S03]  /*60b0*/  @P6 SEL R115, RZ, 0x1, !P0 ;  /* 0x00000001ff736807 */ /* 0x004fe60004000000 */
[----:B------:R-:W-:Y:S05]  /*60c0*/  @!P6 BRA `(.L_x_95) ;  /* 0x000000000074e947 */ /* 0x000fea0003800000 */
[----:B------:R-:W-:Y:S01]  /*60d0*/  ISETP.NE.AND P1, PT, R124, RZ, PT ;  /* 0x000000ff7c00720c */ /* 0x000fe20003f25270 */
[----:B------:R-:W-:Y:S01]  /*60e0*/  BSSY B0, `(.L_x_96) ;  /* 0x0000009000007945 */ /* 0x000fe20003800000 */
[----:B------:R-:W-:Y:S11]  /*60f0*/  ISETP.NE.AND P0, PT, R115, RZ, PT ;  /* 0x000000ff7300720c */ /* 0x000ff60003f05270 */
[----:B------:R-:W-:Y:S05]  /*6100*/  @P1 IMAD R0, R105, 0x1000, R100 ;  /* 0x0000100069001824 */ /* 0x000fea00078e0264 */
[----:B------:R-:W-:Y:S05]  /*6110*/  @P1 IADD3 R2, PT, PT, R0, UR49, RZ ;  /* 0x0000003100021c10 */ /* 0x000fea000fffe0ff */
[----:B------:R-:W-:Y:S01]  /*6120*/  @P1 IMAD.IADD R2, R2, 0x1, R125 ;  /* 0x0000000102021824 */ /* 0x000fe200078e027d */
[----:B------:R-:W-:Y:S06]  /*6130*/  @P0 BRA `(.L_x_97) ;  /* 0x00000000000c0947 */ /* 0x000fec0003800000 */
[----:B------:R-:W-:Y:S04]  /*6140*/  SHF.L.U32 R3, R104, 0x1f, RZ ;  /* 0x0000001f68037819 */ /* 0x000fe800000006ff */
[----:B------:R-:W2:Y:S02]  /*6150*/  SYNCS.PHASECHK.TRANS64.TRYWAIT P0, [R32+URZ+0x20], R3 ;  /* 0x00002003200075a7 */ /* 0x000ea400080011ff */
[----:B--2---:R-:W-:Y:S05]  /*6160*/  @!P0 BRA `(.L_x_98) ;  /* 0x00000014007c8947 */ /* 0x004fea0003800000 */
.L_x_97:
[----:B------:R-:W-:Y:S05]  /*6170*/  BSYNC B0 ;  /* 0x0000000000007941 */ /* 0x000fea0003800000 */
.L_x_96:
[----:B------:R-:W-:Y:S01]  /*6180*/  ISETP.NE.AND P0, PT, R124, RZ, PT ;  /* 0x000000ff7c00720c */ /* 0x000fe20003f05270 */
[----:B--2---:R-:W-:Y:S02]  /*6190*/  VIADD R32, R32, 0x30 ;  /* 0x0000003020207836 */ /* 0x004fe40000000000 */
[----:B------:R-:W-:Y:S02]  /*61a0*/  IMAD.U32 R3, RZ, RZ, UR37 ;  /* 0x00000025ff037e24 */ /* 0x000fe4000f8e00ff */
[----:B------:R-:W-:Y:S03]  /*61b0*/  VIADD R105, R105, 0x1 ;  /* 0x0000000169697836 */ /* 0x000fe60000000000 */
[----:B------:R-:W-:Y:S05]  /*61c0*/  PRMT R3, R3, 0x654, R32 ;  /* 0x0000065403037816 */ /* 0x000fea0000000020 */
[----:B------:R2:W3:Y:S04]  /*61d0*/  @P0 LDS.128 R80, [R0+UR49+0x200] ;  /* 0x0002003100500984 */ /* 0x0004e80008000c00 */
[----:B------:R2:W4:Y:S01]  /*61e0*/  @P0 LDS.128 R84, [R2+0x210] ;  /* 0x0002100002540984 */ /* 0x0005220000000c00 */
[C---:B------:R-:W-:Y:S01]  /*61f0*/  ISETP.NE.AND P0, PT, R105.reuse, 0x2, PT ;  /* 0x000000026900780c */ /* 0x040fe20003f05270 */
[----:B------:R-:W-:Y:S01]  /*6200*/  @!PT LDS RZ, [RZ] ;  /* 0x00000000fffff984 */ /* 0x000fe20000000800 */
[----:B------:R-:W-:Y:S01]  /*6210*/  @!PT LDS RZ, [RZ] ;  /* 0x00000000fffff984 */ /* 0x000fe20000000800 */
[----:B------:R-:W-:Y:S01]  /*6220*/  @!PT LDS RZ, [RZ] ;  /* 0x00000000fffff984 */ /* 0x000fe20000000800 */
[----:B------:R-:W-:Y:S01]  /*6230*/  @!PT LDS RZ, [RZ] ;  /* 0x00000000fffff984 */ /* 0x000fe20000000800 */
[----:B------:R5:W-:Y:S06]  /*6240*/  MEMBAR.ALL.CTA ;  /* 0x0000000000007992 */ /* 0x000bec0000008000 */
[----:B-----5:R-:W5:Y:S01]  /*6250*/  FENCE.VIEW.ASYNC.S ;  /* 0x00000000000073c6 */ /* 0x020f620000000000 */
[----:B------:R-:W-:Y:S01]  /*6260*/  SEL R105, R105, RZ, P0 ;  /* 0x000000ff69697207 */ /* 0x000fe20000000000 */
[----:B-----5:R5:W-:Y:S02]  /*6270*/  SYNCS.ARRIVE.TRANS64.RED.A1T0 RZ, [R3+URZ], RZ ;  /* 0x000000ff03ff79a7 */ /* 0x020be400081004ff */
[----:B-----5:R-:W-:Y:S04]  /*6280*/  SEL R3, RZ, 0x1, P0 ;  /* 0x00000001ff037807 */ /* 0x020fe80000000000 */
[----:B--23--:R-:W-:Y:S02]  /*6290*/  LOP3.LUT R104, R104, R3, RZ, 0x3c, !PT ;  /* 0x0000000368687212 */ /* 0x00cfe400078e3cff */
.L_x_95:
[----:B------:R-:W-:Y:S05]  /*62a0*/  BSYNC B1 ;  /* 0x0000000000017941 */ /* 0x000fea0003800000 */
.L_x_94:
[----:B------:R-:W-:Y:S05]  /*62b0*/  VIADD R0, R48, 0x40 ;  /* 0x0000004030007836 */ /* 0x000fea0000000000 */
[----:B------:R-:W-:Y:S04]  /*62c0*/  SHF.R.U32.HI R0, RZ, 0x15, R0 ;  /* 0x00000015ff007819 */ /* 0x000fe80000011600 */
[----:B------:R-:W-:Y:S11]  /*62d0*/  LOP3.LUT P0, RZ, R0, 0x3, R101, 0x48, !PT ;  /* 0x0000000300ff7812 */ /* 0x000ff60007804865 */
[----:B------:R-:W-:Y:S02]  /*62e0*/  @!UPT UIADD3 URZ, UPT, UPT, URZ, URZ, URZ ;  /* 0x000000fffffff290 */ /* 0x000fe4000fffe0ff */
[----:B------:R-:W-:Y:S05]  /*62f0*/  @!P0 BRA `(.L_x_99) ;  /* 0x0000000000408947 */ /* 0x000fea0003800000 */
[----:B------:R-:W2:Y:S01]  /*6300*/  LDCU.64 UR8, c[0x4][0x70] ;  /* 0x01000e00ff0877ac */ /* 0x000ea20008000a00 */
[----:B------:R-:W-:Y:S01]  /*6310*/  MOV R3, 0x0 ;  /* 0x0000000000037802 */ /* 0x000fe20000000f00 */
[----:B------:R-:W-:Y:S02]  /*6320*/  HFMA2 R12, -RZ, RZ, 0, 5.9604644775390625e-08 ;  /* 0x00000001ff0c7431 */ /* 0x000fe400000001ff */
[----:B------:R-:W-:Y:S02]  /*6330*/  IMAD.MOV.U32 R8, RZ, RZ, 0x192 ;  /* 0x00000192ff087424 */ /* 0x000fe400078e00ff */
[----:B------:R-:W-:Y:S01]  /*6340*/  IMAD.MOV.U32 R13, RZ, RZ, RZ ;  /* 0x000000ffff0d7224 */ /* 0x000fe200078e00ff */
[----:B------:R-:W3:Y:S01]  /*6350*/  LDCU.64 UR6, c[0x4][0x78] ;  /* 0x01000f00ff0677ac */ /* 0x000ee20008000a00 */
[----:B------:R-:W1:Y:S01]  /*6360*/  LDC.64 R2, c[0x4][R3] ;  /* 0x0100000003027b82 */ /* 0x000e620000000a00 */
[----:B------:R-:W5:Y:S01]  /*6370*/  LDCU.64 UR4, c[0x4][0x10] ;  /* 0x01000200ff0477ac */ /* 0x000f620008000a00 */
[----:B--2---:R-:W-:Y:S01]  /*6380*/  MOV R5, UR9 ;  /* 0x0000000900057c02 */ /* 0x004fe20008000f00 */
[----:B------:R-:W-:Y:S01]  /*6390*/  IMAD.U32 R4, RZ, RZ, UR8 ;  /* 0x00000008ff047e24 */ /* 0x000fe2000f8e00ff */
[----:B---3--:R-:W-:Y:S01]  /*63a0*/  MOV R7, UR7 ;  /* 0x0000000700077c02 */ /* 0x008fe20008000f00 */
[----:B------:R-:W-:Y:S01]  /*63b0*/  IMAD.U32 R6, RZ, RZ, UR6 ;  /* 0x00000006ff067e24 */ /* 0x000fe2000f8e00ff */
[----:B-----5:R-:W-:Y:S01]  /*63c0*/  MOV R11, UR5 ;  /* 0x00000005000b7c02 */ /* 0x020fe20008000f00 */
[----:B------:R-:W-:Y:S02]  /*63d0*/  IMAD.U32 R10, RZ, RZ, UR4 ;  /* 0x00000004ff0a7e24 */ /* 0x000fe4000f8e00ff */
[----:B------:R-:W-:Y:S07]  /*63e0*/  LEPC R20, `(.L_x_99) ;  /* 0x000000001014794e */ /* 0x000fee0000000000 */
[----:B-1--4-:R-:W-:Y:S05]  /*63f0*/  CALL.ABS.NOINC R2 ;  /* 0x0000000002007343 */ /* 0x012fea0003c00000 */
.L_x_99:
[----:B------:R-:W-:Y:S01]  /*6400*/  ISETP.NE.AND P0, PT, R110, RZ, PT ;  /* 0x000000ff6e00720c */ /* 0x000fe20003f05270 */
[----:B------:R-:W-:Y:S05]  /*6410*/  WARPSYNC.ALL ;  /* 0x0000000000007948 */ /* 0x000fea0003800000 */
[----:B------:R-:W-:Y:S01]  /*6420*/  R2UR UR4, R48 ;  /* 0x00000000300472ca */ /* 0x000fe200000e0000 */
[----:B------:R-:W-:Y:S01]  /*6430*/  BSSY.RECONVERGENT B0, `(.L_x_100) ;  /* 0x000009c000007945 */ /* 0x000fe20003800200 */
[-C--:B------:R-:W-:Y:S02]  /*6440*/  F2FP.F16.E4M3.UNPACK_B R51, R80.reuse ;  /* 0x00000050ff33723e */ /* 0x080fe400020006ff */
[----:B------:R-:W-:Y:S02]  /*6450*/  F2FP.F16.E4M3.UNPACK_B R80, R80.H1 ;  /* 0x00000050ff50723e */ /* 0x000fe400030006ff */
[-C--:B------:R-:W-:Y:S01]  /*6460*/  F2FP.F16.E4M3.UNPACK_B R55, R81.reuse ;  /* 0x00000051ff37723e */ /* 0x080fe200020006ff */
[--C-:B------:R-:W-:Y:S01]  /*6470*/  HADD2.F32 R50, -RZ, R51.reuse.H0_H0 ;  /* 0x20000033ff327230 */ /* 0x100fe20000004100 */
[----:B------:R-:W-:Y:S01]  /*6480*/  F2FP.F16.E4M3.UNPACK_B R81, R81.H1 ;  /* 0x00000051ff51723e */ /* 0x000fe200030006ff */
[----:B------:R-:W-:Y:S01]  /*6490*/  HADD2.F32 R52, -RZ, R51.H1_H1 ;  /* 0x30000033ff347230 */ /* 0x000fe20000004100 */
[-C--:B------:R-:W-:Y:S01]  /*64a0*/  F2FP.F16.E4M3.UNPACK_B R59, R82.reuse ;  /* 0x00000052ff3b723e */ /* 0x080fe200020006ff */
[--C-:B------:R-:W-:Y:S01]  /*64b0*/  HADD2.F32 R51, -RZ, R80.reuse.H0_H0 ;  /* 0x20000050ff337230 */ /* 0x100fe20000004100 */
[----:B------:R-:W-:Y:S01]  /*64c0*/  F2FP.F16.E4M3.UNPACK_B R82, R82.H1 ;  /* 0x00000052ff52723e */ /* 0x000fe200030006ff */
[----:B------:R-:W-:Y:S01]  /*64d0*/  LDTM.16dp32bit_t0_t15.x32 R4, tmem[UR4+0x40] ;  /* 0x00004004000479ee */ /* 0x000fe20008a80000 */
[----:B------:R-:W2:Y:S01]  /*64e0*/  LDTM.16dp32bit_t16_t31.x32 R4, tmem[UR4+0x60] ;  /* 0x00006004000479ee */ /* 0x000ea20008aa0000 */
[----:B------:R-:W-:Y:S01]  /*64f0*/  NOP ;  /* 0x0000000000007918 */ /* 0x000fe20000000000 */
[--C-:B------:R-:W-:Y:S01]  /*6500*/  HADD2.F32 R53, -RZ, R55.reuse.H0_H0 ;  /* 0x20000037ff357230 */ /* 0x100fe20000004100 */
[----:B------:R-:W-:Y:S01]  /*6510*/  R2UR UR5, R113 ;  /* 0x00000000710572ca */ /* 0x000fe200000e0000 */
[----:B------:R-:W-:Y:S01]  /*6520*/  HADD2.F32 R56, -RZ, R55.H1_H1 ;  /* 0x30000037ff387230 */ /* 0x000fe20000004100 */
[----:B------:R-:W-:Y:S01]  /*6530*/  F2FP.F16.E4M3.UNPACK_B R63, R83 ;  /* 0x00000053ff3f723e */ /* 0x000fe200020006ff */
[--C-:B------:R-:W-:Y:S01]  /*6540*/  HADD2.F32 R57, -RZ, R59.reuse.H0_H0 ;  /* 0x2000003bff397230 */ /* 0x100fe20000004100 */
[----:B----4-:R-:W-:Y:S01]  /*6550*/  F2FP.F16.E4M3.UNPACK_B R67, R84 ;  /* 0x00000054ff43723e */ /* 0x010fe200020006ff */
[----:B------:R-:W-:Y:S01]  /*6560*/  HADD2.F32 R60, -RZ, R59.H1_H1 ;  /* 0x3000003bff3c7230 */ /* 0x000fe20000004100 */
[----:B------:R-:W-:Y:S01]  /*6570*/  F2FP.F16.E4M3.UNPACK_B R71, R85 ;  /* 0x00000055ff47723e */ /* 0x000fe200020006ff */
[--C-:B------:R-:W-:Y:S01]  /*6580*/  HADD2.F32 R61, -RZ, R63.reuse.H0_H0 ;  /* 0x2000003fff3d7230 */ /* 0x100fe20000004100 */
[----:B------:R-:W-:Y:S01]  /*6590*/  F2FP.F16.E4M3.UNPACK_B R75, R86 ;  /* 0x00000056ff4b723e */ /* 0x000fe200020006ff */
[----:B------:R-:W-:Y:S01]  /*65a0*/  HADD2.F32 R64, -RZ, R63.H1_H1 ;  /* 0x3000003fff407230 */ /* 0x000fe20000004100 */
[----:B------:R-:W-:Y:S01]  /*65b0*/  F2FP.F16.E4M3.UNPACK_B R77, R87 ;  /* 0x00000057ff4d723e */ /* 0x000fe200020006ff */
[--C-:B------:R-:W-:Y:S01]  /*65c0*/  HADD2.F32 R65, -RZ, R67.reuse.H0_H0 ;  /* 0x20000043ff417230 */ /* 0x100fe20000004100 */
[----:B------:R-:W-:Y:S01]  /*65d0*/  F2FP.F16.E4M3.UNPACK_B R83, R83.H1 ;  /* 0x00000053ff53723e */ /* 0x000fe200030006ff */
[----:B------:R-:W-:Y:S01]  /*65e0*/  UIADD3 UR5, UPT, UPT, UR5, 0x90, URZ ;  /* 0x0000009005057890 */ /* 0x000fe2000fffe0ff */
[----:B------:R-:W-:Y:S01]  /*65f0*/  HADD2.F32 R67, -RZ, R67.H1_H1 ;  /* 0x30000043ff437230 */ /* 0x000fe20000004100 */
[----:B------:R-:W-:Y:S01]  /*6600*/  F2FP.F16.E4M3.UNPACK_B R84, R84.H1 ;  /* 0x00000054ff54723e */ /* 0x000fe200030006ff */
[--C-:B------:R-:W-:Y:S01]  /*6610*/  HADD2.F32 R69, -RZ, R71.reuse.H0_H0 ;  /* 0x20000047ff457230 */ /* 0x100fe20000004100 */
[----:B------:R-:W-:Y:S01]  /*6620*/  UPRMT UR5, UR37, 0x654, UR5 ;  /* 0x0000065425057896 */ /* 0x000fe20008000005 */
[----:B------:R-:W-:Y:S01]  /*6630*/  HADD2.F32 R72, -RZ, R71.H1_H1 ;  /* 0x30000047ff487230 */ /* 0x000fe20000004100 */
[----:B------:R-:W-:Y:S01]  /*6640*/  F2FP.F16.E4M3.UNPACK_B R85, R85.H1 ;  /* 0x00000055ff55723e */ /* 0x000fe200030006ff */
[--C-:B------:R-:W-:Y:S02]  /*6650*/  HADD2.F32 R73, -RZ, R75.reuse.H0_H0 ;  /* 0x2000004bff497230 */ /* 0x100fe40000004100 */
[C---:B--2---:R-:W-:Y:S01]  /*6660*/  FMUL R4, R47.reuse, R4 ;  /* 0x000000042f047220 */ /* 0x044fe20000400000 */
[C---:B------:R-:W-:Y:S01]  /*6670*/  FMUL R5, R47.reuse, R5 ;  /* 0x000000052f057220 */ /* 0x040fe20000400000 */
[C---:B------:R-:W-:Y:S01]  /*6680*/  FMUL R8, R47.reuse, R8 ;  /* 0x000000082f087220 */ /* 0x040fe20000400000 */
[----:B------:R-:W-:Y:S01]  /*6690*/  FMUL R9, R47, R9 ;  /* 0x000000092f097220 */ /* 0x000fe20000400000 */
[C---:B------:R-:W-:Y:S01]  /*66a0*/  FFMA R4, R49.reuse, R50, R4 ;  /* 0x0000003231047223 */ /* 0x040fe20000000004 */
[----:B------:R-:W-:Y:S01]  /*66b0*/  SYNCS.ARRIVE.TRANS64.RED.A1T0 RZ, [UR5], RZ ;  /* 0x000000ffffff79a7 */ /* 0x000fe20008100405 */
        /* <DEDUP_REMOVED lines=18> */
[--C-:B------:R-:W-:Y:S02]  /*67e0*/  HADD2.F32 R55, -RZ, R81.reuse.H0_H0 ;  /* 0x20000051ff377230 */ /* 0x100fe40000004100 */
[----:B------:R-:W-:Y:S01]  /*67f0*/  FMUL R10, R47, R10 ;  /* 0x0000000a2f0a7220 */ /* 0x000fe20000400000 */
[C---:B------:R-:W-:Y:S01]  /*6800*/  FFMA R6, R49.reuse, R51, R6 ;  /* 0x0000003331067223 */ /* 0x040fe20000000006 */
[----:B------:R-:W-:Y:S02]  /*6810*/  HADD2.F32 R58, -RZ, R81.H1_H1 ;  /* 0x30000051ff3a7230 */ /* 0x000fe40000004100 */
[C---:B------:R-:W-:Y:S01]  /*6820*/  FFMA R7, R49.reuse, R54, R7 ;  /* 0x0000003631077223 */ /* 0x040fe20000000007 */
[C---:B------:R-:W-:Y:S01]  /*6830*/  FFMA R8, R49.reuse, R53, R8 ;  /* 0x0000003531087223 */ /* 0x040fe20000000008 */
[C---:B------:R-:W-:Y:S01]  /*6840*/  FFMA R9, R49.reuse, R56, R9 ;  /* 0x0000003831097223 */ /* 0x040fe20000000009 */
[----:B------:R-:W-:Y:S01]  /*6850*/  FFMA R10, R49, R55, R10 ;  /* 0x00000037310a7223 */ /* 0x000fe2000000000a */
[----:B------:R-:W-:Y:S01]  /*6860*/  HADD2.F32 R51, -RZ, R77.H0_H0 ;  /* 0x2000004dff337230 */ /* 0x000fe20000004100 */
[----:B-1----:R-:W-:Y:S01]  /*6870*/  F2FP.SATFINITE.E4M3.F32.PACK_AB_MERGE_C R116, R7, R6, RZ ;  /* 0x000000060774723e */ /* 0x002fe200048070ff */
[C---:B------:R-:W-:Y:S01]  /*6880*/  FMUL R11, R47.reuse, R11 ;  /* 0x0000000b2f0b7220 */ /* 0x040fe20000400000 */
[--C-:B------:R-:W-:Y:S02]  /*6890*/  HADD2.F32 R59, -RZ, R82.reuse.H0_H0 ;  /* 0x20000052ff3b7230 */ /* 0x100fe40000004100 */
[----:B------:R-:W-:Y:S01]  /*68a0*/  FMUL R14, R47, R14 ;  /* 0x0000000e2f0e7220 */ /* 0x000fe20000400000 */
[----:B------:R-:W-:Y:S01]  /*68b0*/  HADD2.F32 R62, -RZ, R82.H1_H1 ;  /* 0x30000052ff3e7230 */ /* 0x000fe20000004100 */
[----:B------:R-:W-:Y:S01]  /*68c0*/  F2FP.SATFINITE.E4M3.F32.PACK_AB_MERGE_C R116, R5, R4, R116 ;  /* 0x000000040574723e */ /* 0x000fe20004807074 */
[C---:B------:R-:W-:Y:S01]  /*68d0*/  FFMA R11, R49.reuse, R58, R11 ;  /* 0x0000003a310b7223 */ /* 0x040fe2000000000b */
[C---:B------:R-:W-:Y:S01]  /*68e0*/  FFMA R12, R49.reuse, R57, R12 ;  /* 0x00000039310c7223 */ /* 0x040fe2000000000c */
[C---:B------:R-:W-:Y:S01]  /*68f0*/  FFMA R13, R49.reuse, R60, R13 ;  /* 0x0000003c310d7223 */ /* 0x040fe2000000000d */
[----:B------:R-:W-:Y:S01]  /*6900*/  F2FP.F16.E4M3.UNPACK_B R86, R86.H1 ;  /* 0x00000056ff56723e */ /* 0x000fe200030006ff */
[----:B------:R-:W-:Y:S01]  /*6910*/  FFMA R14, R49, R59, R14 ;  /* 0x0000003b310e7223 */ /* 0x000fe2000000000e */
[----:B------:R-:W-:Y:S01]  /*6920*/  F2FP.SATFINITE.E4M3.F32.PACK_AB_MERGE_C R117, R11, R10, RZ ;  /* 0x0000000a0b75723e */ /* 0x000fe200048070ff */
[C---:B------:R-:W-:Y:S01]  /*6930*/  FMUL R15, R47.reuse, R15 ;  /* 0x0000000f2f0f7220 */ /* 0x040fe20000400000 */
[--C-:B------:R-:W-:Y:S02]  /*6940*/  HADD2.F32 R63, -RZ, R83.reuse.H0_H0 ;  /* 0x20000053ff3f7230 */ /* 0x100fe40000004100 */
[----:B------:R-:W-:Y:S01]  /*6950*/  FMUL R18, R47, R18 ;  /* 0x000000122f127220 */ /* 0x000fe20000400000 */
[----:B------:R-:W-:Y:S01]  /*6960*/  HADD2.F32 R66, -RZ, R83.H1_H1 ;  /* 0x30000053ff427230 */ /* 0x000fe20000004100 */
[----:B------:R-:W-:Y:S01]  /*6970*/  F2FP.SATFINITE.E4M3.F32.PACK_AB_MERGE_C R117, R9, R8, R117 ;  /* 0x000000080975723e */ /* 0x000fe20004807075 */
[C---:B------:R-:W-:Y:S01]  /*6980*/  FFMA R15, R49.reuse, R62, R15 ;  /* 0x0000003e310f7223 */ /* 0x040fe2000000000f */
[C---:B------:R-:W-:Y:S01]  /*6990*/  FFMA R16, R49.reuse, R61, R16 ;  /* 0x0000003d31107223 */ /* 0x040fe20000000010 */
[----:B------:R-:W-:Y:S01]  /*69a0*/  FFMA R17, R49, R64, R17 ;  /* 0x0000004031117223 */ /* 0x000fe20000000011 */
[----:B------:R-:W-:Y:S01]  /*69b0*/  FMUL R19, R47, R19 ;  /* 0x000000132f137220 */ /* 0x000fe20000400000 */
        /* <DEDUP_REMOVED lines=15> */
[----:B------:R-:W-:Y:S01]  /*6ab0*/  F2FP.F16.E4M3.UNPACK_B R87, R87.H1 ;  /* 0x00000057ff57723e */ /* 0x000fe200030006ff */
        /* <DEDUP_REMOVED lines=32> */
[----:B------:R-:W-:Y:S03]  /*6cc0*/  IADD3 R79, PT, PT, R44, 0x1, RZ ;  /* 0x000000012c4f7810 */ /* 0x000fe60007ffe0ff */
        /* <DEDUP_REMOVED lines=9> */
[----:B------:R-:W-:Y:S02]  /*6d60*/  UIADD3 UR8, UP0, UPT, UR52, 0x680, URZ ;  /* 0x0000068034087890 */ /* 0x000fe4000ff1e0ff */
[----:B------:R-:W-:Y:S02]  /*6d70*/  UIADD3 UR5, UPT, UPT, UR41, 0x40, URZ ;  /* 0x0000004029057890 */ /* 0x000fe4000fffe0ff */
[----:B------:R-:W-:Y:S02]  /*6d80*/  UIADD3 UR4, UPT, UPT, UR49, 0x3200, URZ ;  /* 0x0000320031047890 */ /* 0x000fe4000fffe0ff */
[----:B------:R-:W-:Y:S01]  /*6d90*/  UIADD3.X UR9, UPT, UPT, URZ, UR53, URZ, UP0, !UPT ;  /* 0x00000035ff097290 */ /* 0x000fe200087fe4ff */
[----:B------:R-:W-:Y:S01]  /*6da0*/  UMOV UR6, UR42 ;  /* 0x0000002a00067c82 */ /* 0x000fe20008000000 */
[----:B------:R-:W-:Y:S07]  /*6db0*/  UMOV UR7, UR36 ;  /* 0x0000002400077c82 */ /* 0x000fee0008000000 */
[----:B------:R2:W-:Y:S01]  /*6dc0*/  UTMASTG.3D [UR4], [UR8] ;  /* 0x00000004080073b5 */ /* 0x0005e20008010000 */
[----:B------:R0:W-:Y:S01]  /*6dd0*/  UTMACMDFLUSH ;  /* 0x00000000000079b7 */ /* 0x0001e20000000000 */
[----:B--2---:R-:W-:Y:S04]  /*6de0*/  DEPBAR.LE SB0, 0x1 ;  /* 0x000080400000791a */ /* 0x004fe80000000000 */
.L_x_101:
[----:B------:R-:W-:Y:S05]  /*6df0*/  BSYNC.RECONVERGENT B0 ;  /* 0x0000000000007941 */ /* 0x000fea0003800200 */
.L_x_100:
[----:B------:R-:W-:Y:S01]  /*6e00*/  BAR.SYNC.DEFER_BLOCKING 0x1, 0x80 ;  /* 0x0042000000007b1d */ /* 0x000fe20000010000 */
[----:B------:R-:W-:Y:S01]  /*6e10*/  ISETP.NE.AND P2, PT, R111, RZ, PT ;  /* 0x000000ff6f00720c */ /* 0x000fe20003f45270 */
[----:B------:R-:W-:Y:S01]  /*6e20*/  IMAD.IADD R20, R43, 0x1, R94 ;  /* 0x000000012b147824 */ /* 0x000fe200078e025e */
[----:B------:R-:W-:Y:S01]  /*6e30*/  ISETP.NE.AND P0, PT, R112, 0x2, PT ;  /* 0x000000027000780c */ /* 0x000fe20003f05270 */
[----:B------:R-:W-:Y:S01]  /*6e40*/  IMAD.IADD R21, R45, 0x1, R96 ;  /* 0x000000012d157824 */ /* 0x000fe200078e0260 */
[----:B------:R-:W-:Y:S02]  /*6e50*/  ISETP.NE.AND P1, PT, R79, 0x4, PT ;  /* 0x000000044f00780c */ /* 0x000fe40003f25270 */
[----:B------:R-:W-:Y:S02]  /*6e60*/  SEL R3, RZ, 0x1, P0 ;  /* 0x00000001ff037807 */ /* 0x000fe40000000000 */
[----:B------:R-:W-:Y:S02]  /*6e70*/  SEL R0, RZ, 0x1, P1 ;  /* 0x00000001ff007807 */ /* 0x000fe40000800000 */
[----:B------:R-:W-:Y:S02]  /*6e80*/  LOP3.LUT R106, R106, R3, RZ, 0x3c, !PT ;  /* 0x000000036a6a7212 */ /* 0x000fe400078e3cff */
[----:B------:R-:W-:Y:S02]  /*6e90*/  LOP3.LUT R107, R107, R0, RZ, 0x3c, !PT ;  /* 0x000000006b6b7212 */ /* 0x000fe400078e3cff */
[----:B------:R-:W-:Y:S02]  /*6ea0*/  @P2 R2UR UR36, R103 ;  /* 0x00000000672422ca */ /* 0x000fe400000e0000 */
[----:B------:R-:W-:Y:S02]  /*6eb0*/  SEL R112, R112, RZ, P0 ;  /* 0x000000ff70707207 */ /* 0x000fe40000000000 */
[----:B------:R-:W-:Y:S01]  /*6ec0*/  SEL R44, R79, RZ, P1 ;  /* 0x000000ff4f2c7207 */ /* 0x000fe20000800000 */
[----:B------:R-:W-:Y:S10]  /*6ed0*/  @P2 BRA `(.L_x_102) ;  /* 0xffffffd400f82947 */ /* 0x000ff4000383ffff */
[----:B------:R-:W-:Y:S05]  /*6ee0*/  EXIT ;  /* 0x000000000000794d */ /* 0x000fea0003800000 */
.L_x_19:
[----:B--2---:R2:W1:Y:S02]  /*6ef0*/  SYNCS.PHASECHK.TRANS64.TRYWAIT P0, [R3+URZ+0xc0], R2 ;  /* 0x0000c002030075a7 */ /* 0x00446400080011ff */
[----:B-1----:R-:W-:Y:S05]  /*6f00*/  @!P0 NANOSLEEP.SYNCS 0x989680 ;  /* 0x009896800000895d */ /* 0x002fea0003900000 */
[----:B------:R-:W1:Y:S02]  /*6f10*/  @!P0 SYNCS.PHASECHK.TRANS64 P0, [R3+URZ+0xc0], R2 ;  /* 0x0000c002030085a7 */ /* 0x000e6400080010ff */
[----:B-1----:R-:W-:Y:S05]  /*6f20*/  @!P0 BRA `(.L_x_19) ;  /* 0xfffffffc00f08947 */ /* 0x002fea000383ffff */
[----:B------:R-:W-:Y:S05]  /*6f30*/  BRA `(.L_x_103) ;  /* 0xffffffa4008c7947 */ /* 0x000fea000383ffff */
.L_x_22:
[----:B-1----:R-:W-:-:S07]  /*6f40*/  MOV R2, UR33 ;  /* 0x0000002100027c02 */ /* 0x002fce0008000f00 */
.L_x_104:
[----:B-1----:R1:W2:Y:S02]  /*6f50*/  SYNCS.PHASECHK.TRANS64.TRYWAIT P0, [R2+URZ+0x10], R5 ;  /* 0x00001005020075a7 */ /* 0x0022a400080011ff */
[----:B--2---:R-:W-:Y:S05]  /*6f60*/  @!P0 NANOSLEEP.SYNCS 0x989680 ;  /* 0x009896800000895d */ /* 0x004fea0003900000 */
[----:B------:R-:W2:Y:S02]  /*6f70*/  @!P0 SYNCS.PHASECHK.TRANS64 P0, [R2+URZ+0x10], R5 ;  /* 0x00001005020085a7 */ /* 0x000ea400080010ff */
[----:B--2---:R-:W-:Y:S05]  /*6f80*/  @!P0 BRA `(.L_x_104) ;  /* 0xfffffffc00f08947 */ /* 0x004fea000383ffff */
[----:B------:R-:W-:Y:S05]  /*6f90*/  BRA `(.L_x_21) ;  /* 0xffffffa400dc7947 */ /* 0x000fea000383ffff */
.L_x_28:
[----:B-1----:R-:W-:-:S07]  /*6fa0*/  MOV R2, UR17 ;  /* 0x0000001100027c02 */ /* 0x002fce0008000f00 */
.L_x_105:
[----:B-1----:R1:W2:Y:S02]  /*6fb0*/  SYNCS.PHASECHK.TRANS64.TRYWAIT P0, [R2+URZ+0x10], R5 ;  /* 0x00001005020075a7 */ /* 0x0022a400080011ff */
[----:B--2---:R-:W-:Y:S05]  /*6fc0*/  @!P0 NANOSLEEP.SYNCS 0x989680 ;  /* 0x009896800000895d */ /* 0x004fea0003900000 */
[----:B------:R-:W2:Y:S02]  /*6fd0*/  @!P0 SYNCS.PHASECHK.TRANS64 P0, [R2+URZ+0x10], R5 ;  /* 0x00001005020085a7 */ /* 0x000ea400080010ff */
[----:B--2---:R-:W-:Y:S05]  /*6fe0*/  @!P0 BRA `(.L_x_105) ;  /* 0xfffffffc00f08947 */ /* 0x004fea000383ffff */
[----:B------:R-:W-:Y:S05]  /*6ff0*/  BRA `(.L_x_27) ;  /* 0xffffffa800847947 */ /* 0x000fea000383ffff */
.L_x_32:
[----:B-1----:R1:W2:Y:S02]  /*7000*/  SYNCS.PHASECHK.TRANS64.TRYWAIT P0, [R2+URZ+0x50], R3 ;  /* 0x00005003020075a7 */ /* 0x0022a400080011ff */
[----:B--2---:R-:W-:Y:S05]  /*7010*/  @!P0 NANOSLEEP.SYNCS 0x989680 ;  /* 0x009896800000895d */ /* 0x004fea0003900000 */
[----:B------:R-:W2:Y:S02]  /*7020*/  @!P0 SYNCS.PHASECHK.TRANS64 P0, [R2+URZ+0x50], R3 ;  /* 0x00005003020085a7 */ /* 0x000ea400080010ff */
[----:B--2---:R-:W-:Y:S05]  /*7030*/  @!P0 BRA `(.L_x_32) ;  /* 0xfffffffc00f08947 */ /* 0x004fea000383ffff */
[----:B------:R-:W-:Y:S05]  /*7040*/  BRA `(.L_x_106) ;  /* 0xffffffac00147947 */ /* 0x000fea000383ffff */
.L_x_36:
[----:B----4-:R-:W-:-:S07]  /*7050*/  MOV R0, UR4 ;  /* 0x0000000400007c02 */ /* 0x010fce0008000f00 */
.L_x_107:
[----:B-1----:R1:W2:Y:S02]  /*7060*/  SYNCS.PHASECHK.TRANS64.TRYWAIT P0, [R0+URZ], R3 ;  /* 0x00000003000075a7 */ /* 0x0022a400080011ff */
[----:B--2---:R-:W-:Y:S05]  /*7070*/  @!P0 NANOSLEEP.SYNCS 0x989680 ;  /* 0x009896800000895d */ /* 0x004fea0003900000 */
[----:B------:R-:W2:Y:S02]  /*7080*/  @!P0 SYNCS.PHASECHK.TRANS64 P0, [R0+URZ], R3 ;  /* 0x00000003000085a7 */ /* 0x000ea400080010ff */
[----:B--2---:R-:W-:Y:S05]  /*7090*/  @!P0 BRA `(.L_x_107) ;  /* 0xfffffffc00f08947 */ /* 0x004fea000383ffff */
[----:B------:R-:W-:Y:S05]  /*70a0*/  BRA `(.L_x_108) ;  /* 0xffffffb000847947 */ /* 0x000fea000383ffff */
.L_x_39:
[----:B-1----:R1:W2:Y:S02]  /*70b0*/  SYNCS.PHASECHK.TRANS64.TRYWAIT P0, [R0+URZ+0xb0], R5 ;  /* 0x0000b005000075a7 */ /* 0x0022a400080011ff */
[----:B--2---:R-:W-:Y:S05]  /*70c0*/  @!P0 NANOSLEEP.SYNCS 0x989680 ;  /* 0x009896800000895d */ /* 0x004fea0003900000 */
[----:B------:R-:W2:Y:S02]  /*70d0*/  @!P0 SYNCS.PHASECHK.TRANS64 P0, [R0+URZ+0xb0], R5 ;  /* 0x0000b005000085a7 */ /* 0x000ea400080010ff */
[----:B--2---:R-:W-:Y:S05]  /*70e0*/  @!P0 BRA `(.L_x_39) ;  /* 0xfffffffc00f08947 */ /* 0x004fea000383ffff */
[----:B------:R-:W-:Y:S05]  /*70f0*/  BRA `(.L_x_109) ;  /* 0xffffffb000e07947 */ /* 0x000fea000383ffff */
.L_x_40:
[----:B------:R-:W-:-:S07]  /*7100*/  MOV R0, UR5 ;  /* 0x0000000500007c02 */ /* 0x000fce0008000f00 */
.L_x_110:
[----:B-1----:R1:W2:Y:S02]  /*7110*/  SYNCS.PHASECHK.TRANS64.TRYWAIT P0, [R0+URZ+0x60], R5 ;  /* 0x00006005000075a7 */ /* 0x0022a400080011ff */
[----:B--2---:R-:W-:Y:S05]  /*7120*/  @!P0 NANOSLEEP.SYNCS 0x989680 ;  /* 0x009896800000895d */ /* 0x004fea0003900000 */
[----:B------:R-:W2:Y:S02]  /*7130*/  @!P0 SYNCS.PHASECHK.TRANS64 P0, [R0+URZ+0x60], R5 ;  /* 0x00006005000085a7 */ /* 0x000ea400080010ff */
[----:B--2---:R-:W-:Y:S05]  /*7140*/  @!P0 BRA `(.L_x_110) ;  /* 0xfffffffc00f08947 */ /* 0x004fea000383ffff */
[----:B------:R-:W-:Y:S05]  /*7150*/  BRA `(.L_x_111) ;  /* 0xffffffb000f07947 */ /* 0x000fea000383ffff */
.L_x_41:
[----:B-1----:R1:W2:Y:S02]  /*7160*/  SYNCS.PHASECHK.TRANS64.TRYWAIT P1, [R0+URZ+0x50], R5 ;  /* 0x00005005000075a7 */ /* 0x0022a400080211ff */
[----:B--2---:R-:W-:Y:S05]  /*7170*/  @!P1 NANOSLEEP.SYNCS 0x989680 ;  /* 0x009896800000995d */ /* 0x004fea0003900000 */
[----:B------:R-:W2:Y:S02]  /*7180*/  @!P1 SYNCS.PHASECHK.TRANS64 P1, [R0+URZ+0x50], R5 ;  /* 0x00005005000095a7 */ /* 0x000ea400080210ff */
[----:B--2---:R-:W-:Y:S05]  /*7190*/  @!P1 BRA `(.L_x_41) ;  /* 0xfffffffc00f09947 */ /* 0x004fea000383ffff */
[----:B------:R-:W-:Y:S05]  /*71a0*/  BRA `(.L_x_112) ;  /* 0xffffffb400207947 */ /* 0x000fea000383ffff */
.L_x_44:
[----:B------:R-:W-:-:S07]  /*71b0*/  MOV R0, UR5 ;  /* 0x0000000500007c02 */ /* 0x000fce0008000f00 */
.L_x_113:
[----:B-1----:R1:W2:Y:S02]  /*71c0*/  SYNCS.PHASECHK.TRANS64.TRYWAIT P0, [R0+URZ+0x60], R3 ;  /* 0x00006003000075a7 */ /* 0x0022a400080011ff */
[----:B--2---:R-:W-:Y:S05]  /*71d0*/  @!P0 NANOSLEEP.SYNCS 0x989680 ;  /* 0x009896800000895d */ /* 0x004fea0003900000 */
[----:B------:R-:W2:Y:S02]  /*71e0*/  @!P0 SYNCS.PHASECHK.TRANS64 P0, [R0+URZ+0x60], R3 ;  /* 0x00006003000085a7 */ /* 0x000ea400080010ff */
[----:B--2---:R-:W-:Y:S05]  /*71f0*/  @!P0 BRA `(.L_x_113) ;  /* 0xfffffffc00f08947 */ /* 0x004fea000383ffff */
[----:B------:R-:W-:Y:S05]  /*7200*/  BRA `(.L_x_43) ;  /* 0xffffffb400747947 */ /* 0x000fea000383ffff */
.L_x_51:
[----:B-1----:R1:W2:Y:S02]  /*7210*/  SYNCS.PHASECHK.TRANS64.TRYWAIT P1, [R0+URZ+0x50], R5 ;  /* 0x00005005000075a7 */ /* 0x0022a400080211ff */
[----:B--2---:R-:W-:Y:S05]  /*7220*/  @!P1 NANOSLEEP.SYNCS 0x989680 ;  /* 0x009896800000995d */ /* 0x004fea0003900000 */
[----:B------:R-:W2:Y:S02]  /*7230*/  @!P1 SYNCS.PHASECHK.TRANS64 P1, [R0+URZ+0x50], R5 ;  /* 0x00005005000095a7 */ /* 0x000ea400080210ff */
[----:B--2---:R-:W-:Y:S05]  /*7240*/  @!P1 BRA `(.L_x_51) ;  /* 0xfffffffc00f09947 */ /* 0x004fea000383ffff */
[----:B------:R-:W-:Y:S05]  /*7250*/  BRA `(.L_x_114) ;  /* 0xffffffb800cc7947 */ /* 0x000fea000383ffff */
.L_x_52:
[----:B------:R-:W-:-:S07]  /*7260*/  MOV R3, UR9 ;  /* 0x0000000900037c02 */ /* 0x000fce0008000f00 */
.L_x_115:
[----:B-1----:R1:W2:Y:S02]  /*7270*/  SYNCS.PHASECHK.TRANS64.TRYWAIT P0, [R3+URZ+0x90], R0 ;  /* 0x00009000030075a7 */ /* 0x0022a400080011ff */
[----:B--2---:R-:W-:Y:S05]  /*7280*/  @!P0 NANOSLEEP.SYNCS 0x989680 ;  /* 0x009896800000895d */ /* 0x004fea0003900000 */
[----:B------:R-:W2:Y:S02]  /*7290*/  @!P0 SYNCS.PHASECHK.TRANS64 P0, [R3+URZ+0x90], R0 ;  /* 0x00009000030085a7 */ /* 0x000ea400080010ff */
[----:B--2---:R-:W-:Y:S05]  /*72a0*/  @!P0 BRA `(.L_x_115) ;  /* 0xfffffffc00f08947 */ /* 0x004fea000383ffff */
[----:B------:R-:W-:Y:S05]  /*72b0*/  BRA `(.L_x_116) ;  /* 0xffffffbc00007947 */ /* 0x000fea000383ffff */
.L_x_55:
[----:B------:R-:W-:Y:S07]  /*72c0*/  MOV R0, UR7 ;  /* 0x0000000700007c02 */ /* 0x000fee0008000f00 */
.L_x_117:
[----:B-1----:R1:W2:Y:S02]  /*72d0*/  SYNCS.PHASECHK.TRANS64.TRYWAIT P0, [R0+URZ], R3 ;  /* 0x00000003000075a7 */ /* 0x0022a400080011ff */
[----:B--2---:R-:W-:Y:S05]  /*72e0*/  @!P0 NANOSLEEP.SYNCS 0x989680 ;  /* 0x009896800000895d */ /* 0x004fea0003900000 */
[----:B------:R-:W2:Y:S02]  /*72f0*/  @!P0 SYNCS.PHASECHK.TRANS64 P0, [R0+URZ], R3 ;  /* 0x00000003000085a7 */ /* 0x000ea400080010ff */
[----:B--2---:R-:W-:Y:S05]  /*7300*/  @!P0 BRA `(.L_x_117) ;  /* 0xfffffffc00f08947 */ /* 0x004fea000383ffff */
[----:B------:R-:W-:Y:S05]  /*7310*/  BRA `(.L_x_54) ;  /* 0xffffffbc00387947 */ /* 0x000fea000383ffff */
.L_x_58:
[----:B------:R-:W-:-:S07]  /*7320*/  MOV R0, UR5 ;  /* 0x0000000500007c02 */ /* 0x000fce0008000f00 */
.L_x_118:
[----:B--2---:R2:W3:Y:S02]  /*7330*/  SYNCS.PHASECHK.TRANS64.TRYWAIT P0, [R0+URZ], R3 ;  /* 0x00000003000075a7 */ /* 0x0044e400080011ff */
[----:B---3--:R-:W-:Y:S05]  /*7340*/  @!P0 NANOSLEEP.SYNCS 0x989680 ;  /* 0x009896800000895d */ /* 0x008fea0003900000 */
[----:B------:R-:W3:Y:S02]  /*7350*/  @!P0 SYNCS.PHASECHK.TRANS64 P0, [R0+URZ], R3 ;  /* 0x00000003000085a7 */ /* 0x000ee400080010ff */
[----:B---3--:R-:W-:Y:S05]  /*7360*/  @!P0 BRA `(.L_x_118) ;  /* 0xfffffffc00f08947 */ /* 0x008fea000383ffff */
[----:B------:R-:W-:Y:S05]  /*7370*/  BRA `(.L_x_119) ;  /* 0xffffffbc00d87947 */ /* 0x000fea000383ffff */
.L_x_59:
[----:B------:R-:W-:-:S07]  /*7380*/  MOV R0, UR5 ;  /* 0x0000000500007c02 */ /* 0x000fce0008000f00 */
.L_x_120:
[----:B--2---:R2:W3:Y:S02]  /*7390*/  SYNCS.PHASECHK.TRANS64.TRYWAIT P0, [R0+URZ], R3 ;  /* 0x00000003000075a7 */ /* 0x0044e400080011ff */
[----:B---3--:R-:W-:Y:S05]  /*73a0*/  @!P0 NANOSLEEP.SYNCS 0x989680 ;  /* 0x009896800000895d */ /* 0x008fea0003900000 */
[----:B------:R-:W3:Y:S02]  /*73b0*/  @!P0 SYNCS.PHASECHK.TRANS64 P0, [R0+URZ], R3 ;  /* 0x00000003000085a7 */ /* 0x000ee400080010ff */
[----:B---3--:R-:W-:Y:S05]  /*73c0*/  @!P0 BRA `(.L_x_120) ;  /* 0xfffffffc00f08947 */ /* 0x008fea000383ffff */
[----:B------:R-:W-:Y:S05]  /*73d0*/  BRA `(.L_x_121) ;  /* 0xffffffbc00e47947 */ /* 0x000fea000383ffff */
.L_x_60:
[----:B------:R-:W-:-:S07]  /*73e0*/  MOV R0, UR5 ;  /* 0x0000000500007c02 */ /* 0x000fce0008000f00 */
.L_x_122:
[----:B--2---:R2:W3:Y:S02]  /*73f0*/  SYNCS.PHASECHK.TRANS64.TRYWAIT P0, [R0+URZ], R3 ;  /* 0x00000003000075a7 */ /* 0x0044e400080011ff */
[----:B---3--:R-:W-:Y:S05]  /*7400*/  @!P0 NANOSLEEP.SYNCS 0x989680 ;  /* 0x009896800000895d */ /* 0x008fea0003900000 */
[----:B------:R-:W3:Y:S02]  /*7410*/  @!P0 SYNCS.PHASECHK.TRANS64 P0, [R0+URZ], R3 ;  /* 0x00000003000085a7 */ /* 0x000ee400080010ff */
[----:B---3--:R-:W-:Y:S05]  /*7420*/  @!P0 BRA `(.L_x_122) ;  /* 0xfffffffc00f08947 */ /* 0x008fea000383ffff */
[----:B------:R-:W-:Y:S05]  /*7430*/  BRA `(.L_x_123) ;  /* 0xffffffbc00f07947 */ /* 0x000fea000383ffff */
.L_x_61:
[----:B------:R-:W-:-:S07]  /*7440*/  MOV R0, UR7 ;  /* 0x0000000700007c02 */ /* 0x000fce0008000f00 */
.L_x_124:
[----:B--2---:R2:W3:Y:S02]  /*7450*/  SYNCS.PHASECHK.TRANS64.TRYWAIT P0, [R0+URZ], R3 ;  /* 0x00000003000075a7 */ /* 0x0044e400080011ff */
[----:B---3--:R-:W-:Y:S05]  /*7460*/  @!P0 NANOSLEEP.SYNCS 0x989680 ;  /* 0x009896800000895d */ /* 0x008fea0003900000 */
[----:B------:R-:W3:Y:S02]  /*7470*/  @!P0 SYNCS.PHASECHK.TRANS64 P0, [R0+URZ], R3 ;  /* 0x00000003000085a7 */ /* 0x000ee400080010ff */
[----:B---3--:R-:W-:Y:S05]  /*7480*/  @!P0 BRA `(.L_x_124) ;  /* 0xfffffffc00f08947 */ /* 0x008fea000383ffff */
[----:B------:R-:W-:Y:S05]  /*7490*/  BRA `(.L_x_125) ;  /* 0xffffffbc00fc7947 */ /* 0x000fea000383ffff */
.L_x_66:
[----:B--2---:R2:W3:Y:S02]  /*74a0*/  SYNCS.PHASECHK.TRANS64.TRYWAIT P0, [R0+URZ+0x50], R3 ;  /* 0x00005003000075a7 */ /* 0x0044e400080011ff */
[----:B---3--:R-:W-:Y:S05]  /*74b0*/  @!P0 NANOSLEEP.SYNCS 0x989680 ;  /* 0x009896800000895d */ /* 0x008fea0003900000 */
[----:B------:R-:W3:Y:S02]  /*74c0*/  @!P0 SYNCS.PHASECHK.TRANS64 P0, [R0+URZ+0x50], R3 ;  /* 0x00005003000085a7 */ /* 0x000ee400080010ff */
[----:B---3--:R-:W-:Y:S05]  /*74d0*/  @!P0 BRA `(.L_x_66) ;  /* 0xfffffffc00f08947 */ /* 0x008fea000383ffff */
[----:B------:R-:W-:Y:S05]  /*74e0*/  BRA `(.L_x_126) ;  /* 0xffffffc400007947 */ /* 0x000fea000383ffff */
.L_x_69:
[----:B------:R-:W-:Y:S07]  /*74f0*/  MOV R0, UR7 ;  /* 0x0000000700007c02 */ /* 0x000fee0008000f00 */
.L_x_127:
[----:B--2---:R2:W3:Y:S02]  /*7500*/  SYNCS.PHASECHK.TRANS64.TRYWAIT P0, [R0+URZ+0x48], R3 ;  /* 0x00004803000075a7 */ /* 0x0044e400080011ff */
[----:B---3--:R-:W-:Y:S05]  /*7510*/  @!P0 NANOSLEEP.SYNCS 0x989680 ;  /* 0x009896800000895d */ /* 0x008fea0003900000 */
[----:B------:R-:W3:Y:S02]  /*7520*/  @!P0 SYNCS.PHASECHK.TRANS64 P0, [R0+URZ+0x48], R3 ;  /* 0x00004803000085a7 */ /* 0x000ee400080010ff */
[----:B---3--:R-:W-:Y:S05]  /*7530*/  @!P0 BRA `(.L_x_127) ;  /* 0xfffffffc00f08947 */ /* 0x008fea000383ffff */
[----:B------:R-:W-:Y:S05]  /*7540*/  BRA `(.L_x_68) ;  /* 0xffffffc400e07947 */ /* 0x000fea000383ffff */
.L_x_72:
[----:B--2---:R-:W-:Y:S07]  /*7550*/  MOV R3, UR7 ;  /* 0x0000000700037c02 */ /* 0x004fee0008000f00 */
.L_x_128:
[----:B-1----:R1:W2:Y:S02]  /*7560*/  SYNCS.PHASECHK.TRANS64.TRYWAIT P0, [R3+URZ+0x30], R12 ;  /* 0x0000300c030075a7 */ /* 0x0022a400080011ff */
[----:B--2---:R-:W-:Y:S05]  /*7570*/  @!P0 NANOSLEEP.SYNCS 0x989680 ;  /* 0x009896800000895d */ /* 0x004fea0003900000 */
[----:B------:R-:W2:Y:S02]  /*7580*/  @!P0 SYNCS.PHASECHK.TRANS64 P0, [R3+URZ+0x30], R12 ;  /* 0x0000300c030085a7 */ /* 0x000ea400080010ff */
[----:B--2---:R-:W-:Y:S05]  /*7590*/  @!P0 BRA `(.L_x_128) ;  /* 0xfffffffc00f08947 */ /* 0x004fea000383ffff */
[----:B------:R-:W-:Y:S05]  /*75a0*/  BRA `(.L_x_129) ;  /* 0xffffffc800587947 */ /* 0x000fea000383ffff */
.L_x_73:
[----:B------:R-:W-:Y:S07]  /*75b0*/  MOV R3, UR7 ;  /* 0x0000000700037c02 */ /* 0x000fee0008000f00 */
.L_x_130:
[----:B-1----:R1:W2:Y:S02]  /*75c0*/  SYNCS.PHASECHK.TRANS64.TRYWAIT P0, [R3+URZ+0x38], R12 ;  /* 0x0000380c030075a7 */ /* 0x0022a400080011ff */
[----:B--2---:R-:W-:Y:S05]  /*75d0*/  @!P0 NANOSLEEP.SYNCS 0x989680 ;  /* 0x009896800000895d */ /* 0x004fea0003900000 */
[----:B------:R-:W2:Y:S02]  /*75e0*/  @!P0 SYNCS.PHASECHK.TRANS64 P0, [R3+URZ+0x38], R12 ;  /* 0x0000380c030085a7 */ /* 0x000ea400080010ff */
[----:B--2---:R-:W-:Y:S05]  /*75f0*/  @!P0 BRA `(.L_x_130) ;  /* 0xfffffffc00f08947 */ /* 0x004fea000383ffff */
[----:B------:R-:W-:Y:S05]  /*7600*/  BRA `(.L_x_131) ;  /* 0xffffffc800d87947 */ /* 0x000fea000383ffff */
.L_x_75:
[----:B------:R-:W-:-:S07]  /*7610*/  MOV R0, UR7 ;  /* 0x0000000700007c02 */ /* 0x000fce0008000f00 */
.L_x_132:
[----:B-1----:R1:W3:Y:S02]  /*7620*/  SYNCS.PHASECHK.TRANS64.TRYWAIT P0, [R0+URZ+0x30], R3 ;  /* 0x00003003000075a7 */ /* 0x0022e400080011ff */
[----:B---3--:R-:W-:Y:S05]  /*7630*/  @!P0 NANOSLEEP.SYNCS 0x989680 ;  /* 0x009896800000895d */ /* 0x008fea0003900000 */
[----:B------:R-:W3:Y:S02]  /*7640*/  @!P0 SYNCS.PHASECHK.TRANS64 P0, [R0+URZ+0x30], R3 ;  /* 0x00003003000085a7 */ /* 0x000ee400080010ff */
[----:B---3--:R-:W-:Y:S05]  /*7650*/  @!P0 BRA `(.L_x_132) ;  /* 0xfffffffc00f08947 */ /* 0x008fea000383ffff */
[----:B------:R-:W-:Y:S05]  /*7660*/  BRA `(.L_x_133) ;  /* 0xffffffcc00487947 */ /* 0x000fea000383ffff */
.L_x_77:
[----:B--2---:R2:W4:Y:S02]  /*7670*/  SYNCS.PHASECHK.TRANS64.TRYWAIT P0, [R0+URZ+0x50], R3 ;  /* 0x00005003000075a7 */ /* 0x00452400080011ff */
[----:B----4-:R-:W-:Y:S05]  /*7680*/  @!P0 NANOSLEEP.SYNCS 0x989680 ;  /* 0x009896800000895d */ /* 0x010fea0003900000 */
[----:B------:R-:W4:Y:S02]  /*7690*/  @!P0 SYNCS.PHASECHK.TRANS64 P0, [R0+URZ+0x50], R3 ;  /* 0x00005003000085a7 */ /* 0x000f2400080010ff */
[----:B----4-:R-:W-:Y:S05]  /*76a0*/  @!P0 BRA `(.L_x_77) ;  /* 0xfffffffc00f08947 */ /* 0x010fea000383ffff */
[----:B------:R-:W-:Y:S05]  /*76b0*/  BRA `(.L_x_134) ;  /* 0xffffffd000147947 */ /* 0x000fea000383ffff */
.L_x_88:
[----:B-1----:R1:W3:Y:S02]  /*76c0*/  SYNCS.PHASECHK.TRANS64.TRYWAIT P1, [R0+URZ+0x20], R3 ;  /* 0x00002003000075a7 */ /* 0x0022e400080211ff */
[----:B---3--:R-:W-:Y:S05]  /*76d0*/  @!P1 NANOSLEEP.SYNCS 0x989680 ;  /* 0x009896800000995d */ /* 0x008fea0003900000 */
[----:B------:R-:W3:Y:S02]  /*76e0*/  @!P1 SYNCS.PHASECHK.TRANS64 P1, [R0+URZ+0x20], R3 ;  /* 0x00002003000095a7 */ /* 0x000ee400080210ff */
[----:B---3--:R-:W-:Y:S05]  /*76f0*/  @!P1 BRA `(.L_x_88) ;  /* 0xfffffffc00f09947 */ /* 0x008fea000383ffff */
[----:B------:R-:W-:Y:S05]  /*7700*/  BRA `(.L_x_87) ;  /* 0xffffffdc002c7947 */ /* 0x000fea000383ffff */
.L_x_90:
[----:B-1----:R1:W4:Y:S02]  /*7710*/  SYNCS.PHASECHK.TRANS64.TRYWAIT P0, [R113+URZ+0x70], R2 ;  /* 0x00007002710075a7 */ /* 0x00232400080011ff */
[----:B----4-:R-:W-:Y:S05]  /*7720*/  @!P0 NANOSLEEP.SYNCS 0x989680 ;  /* 0x009896800000895d */ /* 0x010fea0003900000 */
[----:B------:R-:W4:Y:S02]  /*7730*/  @!P0 SYNCS.PHASECHK.TRANS64 P0, [R113+URZ+0x70], R2 ;  /* 0x00007002710085a7 */ /* 0x000f2400080010ff */
[----:B----4-:R-:W-:Y:S05]  /*7740*/  @!P0 BRA `(.L_x_90) ;  /* 0xfffffffc00f08947 */ /* 0x010fea000383ffff */
[----:B------:R-:W-:Y:S05]  /*7750*/  BRA `(.L_x_89) ;  /* 0xffffffdc00807947 */ /* 0x000fea000383ffff */
.L_x_98:
[----:B--2---:R2:W3:Y:S02]  /*7760*/  SYNCS.PHASECHK.TRANS64.TRYWAIT P0, [R32+URZ+0x20], R3 ;  /* 0x00002003200075a7 */ /* 0x0044e400080011ff */
[----:B---3--:R-:W-:Y:S05]  /*7770*/  @!P0 NANOSLEEP.SYNCS 0x989680 ;  /* 0x009896800000895d */ /* 0x008fea0003900000 */
[----:B------:R-:W3:Y:S02]  /*7780*/  @!P0 SYNCS.PHASECHK.TRANS64 P0, [R32+URZ+0x20], R3 ;  /* 0x00002003200085a7 */ /* 0x000ee400080010ff */
[----:B---3--:R-:W-:Y:S05]  /*7790*/  @!P0 BRA `(.L_x_98) ;  /* 0xfffffffc00f08947 */ /* 0x008fea000383ffff */
[----:B------:R-:W-:Y:S05]  /*77a0*/  BRA `(.L_x_97) ;  /* 0xffffffe800707947 */ /* 0x000fea000383ffff */
        .weak           $__internal_0_$__cuda_sm10x_tcgen05_guardrail_trap_col_being_dealloced_not_returned_by_alloc
        .type           $__internal_0_$__cuda_sm10x_tcgen05_guardrail_trap_col_being_dealloced_not_returned_by_alloc,@function
        .size           $__internal_0_$__cuda_sm10x_tcgen05_guardrail_trap_col_being_dealloced_not_returned_by_alloc,($__internal_1_$__cuda_sm10x_tcgen05_guardrail_trap_phase_invalid_during_alloc - $__internal_0_$__cuda_sm10x_tcgen05_guardrail_trap_col_being_dealloced_not_returned_by_alloc)
$__internal_0_$__cuda_sm10x_tcgen05_guardrail_trap_col_being_dealloced_not_returned_by_alloc:
[----:B------:R-:W-:Y:S05]  /*77b0*/  BPT.TRAP 0x1 ;  /* 0x000000040000795c */ /* 0x000fea0000300000 */
[----:B------:R-:W-:-:S04]  /*77c0*/  HFMA2 R3, -RZ, RZ, 0, 0 ;  /* 0x00000000ff037431 */ /* 0x000fc800000001ff */
[----:B------:R-:W-:Y:S05]  /*77d0*/  RET.REL.NODEC R2 `(_ZN7cutlass13device_kernelINS_4gemm6kernel13GemmUniversalIN4cute5tupleIJiiiiEEENS1_10collective13CollectiveMmaINS1_35MainloopSm100TmaUmmaWarpSpecializedILi2ELi2ELi4ENS5_IJNS4_1CILi1EEESB_SB_EEEEENS5_IJNSA_ILi64EEENSA_ILi128EEENSA_ILi32EEEEEENS_12float_e4m3_tENS5_IJlSB_lEEESI_SJ_NS4_8TiledMMAINS4_8MMA_AtomIJNS4_10MMA_TraitsINS4_19SM100_MMA_F8F6F4_SSEJSI_SI_fSE_SF_NS4_17integral_constantINS4_4UMMA5MajorELSQ_0EEESR_NSO_INSP_7ScaleInELSS_0EEEST_EEEEEENS4_6LayoutISC_NS5_IJNSA_ILi0EEESX_SX_EEEEENS5_IJNS4_10UnderscoreES10_S10_EEEEENS4_13SM90_TMA_LOADENS4_14ComposedLayoutINS4_7SwizzleILi1ELi4ELi3EEENS4_18smem_ptr_flag_bitsILi8EEENSW_INS5_IJNSA_ILi8EEESG_EEENS5_IJSG_SB_EEEEEEEvNS4_8identityES13_S1D_vS1E_EENS_8epilogue10collective18CollectiveEpilogueINS1G_23Sm100TmaWarpSpecializedILi2ELi2ELi32ELb0ELb0EEEJSH_NS5_IJNSW_ISE_SB_EES1L_EEESI_SJ_SI_SJ_NS1G_6fusion15FusionCallbacksIS1K_NS1N_17LinearCombinationISI_fSI_fLNS_15FloatRoundStyleE2EEESH_S1M_JEEENS4_5SM1004TMEM4LOAD26SM100_TMEM_LOAD_16dp32b32xES13_NS14_INS15_ILi2ELi4ELi3EEES18_NSW_INS5_IJS19_SE_EEENS5_IJSE_SB_EEEEEEENS4_39AutoVectorizingCopyWithAssumedAlignmentILi128EEENS4_14SM90_TMA_STOREES21_S23_S23_EEEvvEEEEvNT_6ParamsE) ;  /* 0xffffff8802087950 */ /* 0x000fea0003c3ffff */
        .weak           $__internal_1_$__cuda_sm10x_tcgen05_guardrail_trap_phase_invalid_during_alloc
        .type           $__internal_1_$__cuda_sm10x_tcgen05_guardrail_trap_phase_invalid_during_alloc,@function
        .size           $__internal_1_$__cuda_sm10x_tcgen05_guardrail_trap_phase_invalid_during_alloc,($__internal_2_$__cuda_sm10x_tcgen05_guardrail_trap_unallocated_columns_being_dealloced - $__internal_1_$__cuda_sm10x_tcgen05_guardrail_trap_phase_invalid_during_alloc)
$__internal_1_$__cuda_sm10x_tcgen05_guardrail_trap_phase_invalid_during_alloc:
[----:B------:R-:W-:Y:S05]  /*77e0*/  BPT.TRAP 0x1 ;  /* 0x000000040000795c */ /* 0x000fea0000300000 */
[----:B------:R-:W-:-:S04]  /*77f0*/  MOV R3, 0x0 ;  /* 0x0000000000037802 */ /* 0x000fc80000000f00 */
[----:B------:R-:W-:Y:S05]  /*7800*/  RET.REL.NODEC R2 `(_ZN7cutlass13device_kernelINS_4gemm6kernel13GemmUniversalIN4cute5tupleIJiiiiEEENS1_10collective13CollectiveMmaINS1_35MainloopSm100TmaUmmaWarpSpecializedILi2ELi2ELi4ENS5_IJNS4_1CILi1EEESB_SB_EEEEENS5_IJNSA_ILi64EEENSA_ILi128EEENSA_ILi32EEEEEENS_12float_e4m3_tENS5_IJlSB_lEEESI_SJ_NS4_8TiledMMAINS4_8MMA_AtomIJNS4_10MMA_TraitsINS4_19SM100_MMA_F8F6F4_SSEJSI_SI_fSE_SF_NS4_17integral_constantINS4_4UMMA5MajorELSQ_0EEESR_NSO_INSP_7ScaleInELSS_0EEEST_EEEEEENS4_6LayoutISC_NS5_IJNSA_ILi0EEESX_SX_EEEEENS5_IJNS4_10UnderscoreES10_S10_EEEEENS4_13SM90_TMA_LOADENS4_14ComposedLayoutINS4_7SwizzleILi1ELi4ELi3EEENS4_18smem_ptr_flag_bitsILi8EEENSW_INS5_IJNSA_ILi8EEESG_EEENS5_IJSG_SB_EEEEEEEvNS4_8identityES13_S1D_vS1E_EENS_8epilogue10collective18CollectiveEpilogueINS1G_23Sm100TmaWarpSpecializedILi2ELi2ELi32ELb0ELb0EEEJSH_NS5_IJNSW_ISE_SB_EES1L_EEESI_SJ_SI_SJ_NS1G_6fusion15FusionCallbacksIS1K_NS1N_17LinearCombinationISI_fSI_fLNS_15FloatRoundStyleE2EEESH_S1M_JEEENS4_5SM1004TMEM4LOAD26SM100_TMEM_LOAD_16dp32b32xES13_NS14_INS15_ILi2ELi4ELi3EEES18_NSW_INS5_IJS19_SE_EEENS5_IJSE_SB_EEEEEEENS4_39AutoVectorizingCopyWithAssumedAlignmentILi128EEENS4_14SM90_TMA_STOREES21_S23_S23_EEEvvEEEEvNT_6ParamsE) ;  /* 0xffffff8402fc7950 */ /* 0x000fea0003c3ffff */
        .weak           $__internal_2_$__cuda_sm10x_tcgen05_guardrail_trap_unallocated_columns_being_dealloced
        .type           $__internal_2_$__cuda_sm10x_tcgen05_guardrail_trap_unallocated_columns_being_dealloced,@function
        .size           $__internal_2_$__cuda_sm10x_tcgen05_guardrail_trap_unallocated_columns_being_dealloced,(.L_x_136 - $__internal_2_$__cuda_sm10x_tcgen05_guardrail_trap_unallocated_columns_being_dealloced)
$__internal_2_$__cuda_sm10x_tcgen05_guardrail_trap_unallocated_columns_being_dealloced:
[----:B------:R-:W-:Y:S05]  /*7810*/  BPT.TRAP 0x1 ;  /* 0x000000040000795c */ /* 0x000fea0000300000 */
[----:B------:R-:W-:-:S04]  /*7820*/  HFMA2 R3, -RZ, RZ, 0, 0 ;  /* 0x00000000ff037431 */ /* 0x000fc800000001ff */
[----:B------:R-:W-:Y:S05]  /*7830*/  RET.REL.NODEC R2 `(_ZN7cutlass13device_kernelINS_4gemm6kernel13GemmUniversalIN4cute5tupleIJiiiiEEENS1_10collective13CollectiveMmaINS1_35MainloopSm100TmaUmmaWarpSpecializedILi2ELi2ELi4ENS5_IJNS4_1CILi1EEESB_SB_EEEEENS5_IJNSA_ILi64EEENSA_ILi128EEENSA_ILi32EEEEEENS_12float_e4m3_tENS5_IJlSB_lEEESI_SJ_NS4_8TiledMMAINS4_8MMA_AtomIJNS4_10MMA_TraitsINS4_19SM100_MMA_F8F6F4_SSEJSI_SI_fSE_SF_NS4_17integral_constantINS4_4UMMA5MajorELSQ_0EEESR_NSO_INSP_7ScaleInELSS_0EEEST_EEEEEENS4_6LayoutISC_NS5_IJNSA_ILi0EEESX_SX_EEEEENS5_IJNS4_10UnderscoreES10_S10_EEEEENS4_13SM90_TMA_LOADENS4_14ComposedLayoutINS4_7SwizzleILi1ELi4ELi3EEENS4_18smem_ptr_flag_bitsILi8EEENSW_INS5_IJNSA_ILi8EEESG_EEENS5_IJSG_SB_EEEEEEEvNS4_8identityES13_S1D_vS1E_EENS_8epilogue10collective18CollectiveEpilogueINS1G_23Sm100TmaWarpSpecializedILi2ELi2ELi32ELb0ELb0EEEJSH_NS5_IJNSW_ISE_SB_EES1L_EEESI_SJ_SI_SJ_NS1G_6fusion15FusionCallbacksIS1K_NS1N_17LinearCombinationISI_fSI_fLNS_15FloatRoundStyleE2EEESH_S1M_JEEENS4_5SM1004TMEM4LOAD26SM100_TMEM_LOAD_16dp32b32xES13_NS14_INS15_ILi2ELi4ELi3EEES18_NSW_INS5_IJS19_SE_EEENS5_IJSE_SB_EEEEEEENS4_39AutoVectorizingCopyWithAssumedAlignmentILi128EEENS4_14SM90_TMA_STOREES21_S23_S23_EEEvvEEEEvNT_6ParamsE) ;  /* 0xffffff8402f07950 */ /* 0x000fea0003c3ffff */
.L_x_135:
[----:B------:R-:W-:-:S00]  /*7840*/  BRA `(.L_x_135) ;  /* 0xfffffffc00fc7947 */ /* 0x000fc0000383ffff */
[----:B------:R-:W-:-:S00]  /*7850*/  NOP ;  /* 0x0000000000007918 */ /* 0x000fc00000000000 */
        /* <DEDUP_REMOVED lines=10> */
.L_x_136:


//--------------------- .nv.global.init           --------------------------
	.section	.nv.global.init,"aw",@progbits
.nv.global.init:
	.type		$str$27,@object
	.size		$str$27,($str$28 - $str$27)
$str$27:
        /*0000*/ 	.byte	0x28, 0x61, 0x64, 0x64, 0x72, 0x65, 0x73, 0x73, 0x20, 0x26, 0x20, 0x6d, 0x61, 0x73, 0x6b, 0x29
        /*0010*/ 	.byte	0x20, 0x3d, 0x3d, 0x20, 0x30, 0x00
	.type		$str$28,@object
	.size		$str$28,($str$26 - $str$28)
$str$28:
        /*0016*/ 	.byte	0x2f, 0x74, 0x6d, 0x70, 0x2f, 0x63, 0x75, 0x74, 0x6c, 0x61, 0x73, 0x73, 0x5f, 0x73, 0x77, 0x65
        /*0026*/ 	.byte	0x65, 0x70, 0x5f, 0x73, 0x72, 0x63, 0x2f, 0x69, 0x6e, 0x63, 0x6c, 0x75, 0x64, 0x65, 0x2f, 0x63
        /*0036*/ 	.byte	0x75, 0x74, 0x65, 0x2f, 0x70, 0x6f, 0x69, 0x6e, 0x74, 0x65, 0x72, 0x5f, 0x66, 0x6c, 0x61, 0x67
        /*0046*/ 	.byte	0x67, 0x65, 0x64, 0x2e, 0x68, 0x70, 0x70, 0x00
	.type		$str$26,@object
	.size		$str$26,($str$25 - $str$26)
$str$26:
        /*004e*/ 	.byte	0x2f, 0x74, 0x6d, 0x70, 0x2f, 0x63, 0x75, 0x74, 0x6c, 0x61, 0x73, 0x73, 0x5f, 0x73, 0x77, 0x65
        /*005e*/ 	.byte	0x65, 0x70, 0x5f, 0x73, 0x72, 0x63, 0x2f, 0x69, 0x6e, 0x63, 0x6c, 0x75, 0x64, 0x65, 0x2f, 0x63
        /*006e*/ 	.byte	0x75, 0x74, 0x65, 0x2f, 0x61, 0x74, 0x6f, 0x6d, 0x2f, 0x63, 0x6f, 0x70, 0x79, 0x5f, 0x74, 0x72
        /*007e*/ 	.byte	0x61, 0x69, 0x74, 0x73, 0x5f, 0x73, 0x6d, 0x31, 0x30, 0x30, 0x2e, 0x68, 0x70, 0x70, 0x00
	.type		$str$25,@object
	.size		$str$25,(__unnamed_1 - $str$25)
$str$25:
        /*008d*/ 	.byte	0x28, 0x28, 0x75, 0x69, 0x6e, 0x74, 0x33, 0x32, 0x5f, 0x74, 0x28, 0x74, 0x68, 0x72, 0x65, 0x61
        /*009d*/ 	.byte	0x64, 0x49, 0x64, 0x78, 0x2e, 0x78, 0x29, 0x20, 0x2f, 0x20, 0x33, 0x32, 0x29, 0x20, 0x25, 0x20
        /*00ad*/ 	.byte	0x34, 0x29, 0x20, 0x3d, 0x3d, 0x20, 0x28, 0x28, 0x28, 0x74, 0x6d, 0x65, 0x6d, 0x5f, 0x61, 0x64
        /*00bd*/ 	.byte	0x64, 0x72, 0x20, 0x3e, 0x3e, 0x20, 0x31, 0x36, 0x29, 0x20, 0x2f, 0x20, 0x33, 0x32, 0x29, 0x20
        /*00cd*/ 	.byte	0x25, 0x20, 0x34, 0x29, 0x00
	.type		__unnamed_1,@object
	.size		__unnamed_1,(__unnamed_2 - __unnamed_1)
__unnamed_1:
        /*00d2*/ 	.byte	0x61, 0x75, 0x74, 0x6f, 0x20, 0x63, 0x75, 0x74, 0x65, 0x3a, 0x3a, 0x61, 0x73, 0x5f, 0x70, 0x6f
        /* <DEDUP_REMOVED lines=24> */
        /*0262*/ 	.byte	0x3c, 0x34, 0x30, 0x39, 0x36, 0x3e, 0x3e, 0x3e, 0x3e, 0x5d, 0x00
	.type		__unnamed_2,@object
	.size		__unnamed_2,(.L_2 - __unnamed_2)
__unnamed_2:
        /* <DEDUP_REMOVED lines=40> */
        /*04ed*/ 	.byte	0x74, 0x65, 0x3a, 0x3a, 0x43, 0x3c, 0x30, 0x3e, 0x3e, 0x3e, 0x3e, 0x5d, 0x00
.L_2:


//--------------------- .nv.shared._ZN7cutlass13device_kernelINS_4gemm6kernel13GemmUniversalIN4cute5tupleIJiiiiEEENS1_10collective13CollectiveMmaINS1_35MainloopSm100TmaUmmaWarpSpecializedILi2ELi2ELi4ENS5_IJNS4_1CILi1EEESB_SB_EEEEENS5_IJNSA_ILi64EEENSA_ILi128EEENSA_ILi32EEEEEENS_12float_e4m3_tENS5_IJlSB_lEEESI_SJ_NS4_8TiledMMAINS4_8MMA_AtomIJNS4_10MMA_TraitsINS4_19SM100_MMA_F8F6F4_SSEJSI_SI_fSE_SF_NS4_17integral_constantINS4_4UMMA5MajorELSQ_0EEESR_NSO_INSP_7ScaleInELSS_0EEEST_EEEEEENS4_6LayoutISC_NS5_IJNSA_ILi0EEESX_SX_EEEEENS5_IJNS4_10UnderscoreES10_S10_EEEEENS4_13SM90_TMA_LOADENS4_14ComposedLayoutINS4_7SwizzleILi1ELi4ELi3EEENS4_18smem_ptr_flag_bitsILi8EEENSW_INS5_IJNSA_ILi8EEESG_EEENS5_IJSG_SB_EEEEEEEvNS4_8identityES13_S1D_vS1E_EENS_8epilogue10collective18CollectiveEpilogueINS1G_23Sm100TmaWarpSpecializedILi2ELi2ELi32ELb0ELb0EEEJSH_NS5_IJNSW_ISE_SB_EES1L_EEESI_SJ_SI_SJ_NS1G_6fusion15FusionCallbacksIS1K_NS1N_17LinearCombinationISI_fSI_fLNS_15FloatRoundStyleE2EEESH_S1M_JEEENS4_5SM1004TMEM4LOAD26SM100_TMEM_LOAD_16dp32b32xES13_NS14_INS15_ILi2ELi4ELi3EEES18_NSW_INS5_IJS19_SE_EEENS5_IJSE_SB_EEEEEEENS4_39AutoVectorizingCopyWithAssumedAlignmentILi128EEENS4_14SM90_TMA_STOREES21_S23_S23_EEEvvEEEEvNT_6ParamsE --------------------------
	.section	.nv.shared._ZN7cutlass13device_kernelINS_4gemm6kernel13GemmUniversalIN4cute5tupleIJiiiiEEENS1_10collective13CollectiveMmaINS1_35MainloopSm100TmaUmmaWarpSpecializedILi2ELi2ELi4ENS5_IJNS4_1CILi1EEESB_SB_EEEEENS5_IJNSA_ILi64EEENSA_ILi128EEENSA_ILi32EEEEEENS_12float_e4m3_tENS5_IJlSB_lEEESI_SJ_NS4_8TiledMMAINS4_8MMA_AtomIJNS4_10MMA_TraitsINS4_19SM100_MMA_F8F6F4_SSEJSI_SI_fSE_SF_NS4_17integral_constantINS4_4UMMA5MajorELSQ_0EEESR_NSO_INSP_7ScaleInELSS_0EEEST_EEEEEENS4_6LayoutISC_NS5_IJNSA_ILi0EEESX_SX_EEEEENS5_IJNS4_10UnderscoreES10_S10_EEEEENS4_13SM90_TMA_LOADENS4_14ComposedLayoutINS4_7SwizzleILi1ELi4ELi3EEENS4_18smem_ptr_flag_bitsILi8EEENSW_INS5_IJNSA_ILi8EEESG_EEENS5_IJSG_SB_EEEEEEEvNS4_8identityES13_S1D_vS1E_EENS_8epilogue10collective18CollectiveEpilogueINS1G_23Sm100TmaWarpSpecializedILi2ELi2ELi32ELb0ELb0EEEJSH_NS5_IJNSW_ISE_SB_EES1L_EEESI_SJ_SI_SJ_NS1G_6fusion15FusionCallbacksIS1K_NS1N_17LinearCombinationISI_fSI_fLNS_15FloatRoundStyleE2EEESH_S1M_JEEENS4_5SM1004TMEM4LOAD26SM100_TMEM_LOAD_16dp32b32xES13_NS14_INS15_ILi2ELi4ELi3EEES18_NSW_INS5_IJS19_SE_EEENS5_IJSE_SB_EEEEEEENS4_39AutoVectorizingCopyWithAssumedAlignmentILi128EEENS4_14SM90_TMA_STOREES21_S23_S23_EEEvvEEEEvNT_6ParamsE,"aw",@nobits
	.sectionflags	@""
	.align	16
	.zero		1024


//--------------------- .nv.shared.reserved.0     --------------------------
	.section	.nv.shared.reserved.0,"aw",@nobits
	.weak		__nv_reservedSMEM_offset_0_alias
	.size		__nv_reservedSMEM_offset_0_alias, 0, 64
	.other		__nv_reservedSMEM_offset_0_alias,@"STO_CUDA_RESERVED_SHARED STV_DEFAULT"
__nv_reservedSMEM_offset_0_alias:
	.zero		0
.nv.shared.reserved.0:
	.zero		64
	.weak		__nv_reservedSMEM_tcgen05_partition
	.type		__nv_reservedSMEM_tcgen05_partition,@object
	.size		__nv_reservedSMEM_tcgen05_partition,(.L_0 - __nv_reservedSMEM_tcgen05_partition)
__nv_reservedSMEM_tcgen05_partition:
	.zero		32
.L_0:


//--------------------- .nv.global                --------------------------
	.section	.nv.global,"aw",@nobits
.nv.global:
	.type		_ZN40_INTERNAL_bca4682b_4_k_cu_2533c092_205394cute1_E,@object
	.size		_ZN40_INTERNAL_bca4682b_4_k_cu_2533c092_205394cute1_E,(_ZN40_INTERNAL_bca4682b_4_k_cu_2533c092_205394cuda3std3__45__cpo6cbeginE - _ZN40_INTERNAL_bca4682b_4_k_cu_2533c092_205394cute1_E)
_ZN40_INTERNAL_bca4682b_4_k_cu_2533c092_205394cute1_E:
	.zero		1
	.type		_ZN40_INTERNAL_bca4682b_4_k_cu_2533c092_205394cuda3std3__45__cpo6cbeginE,@object
	.size		_ZN40_INTERNAL_bca4682b_4_k_cu_2533c092_205394cuda3std3__45__cpo6cbeginE,(_ZN40_INTERNAL_bca4682b_4_k_cu_2533c092_205394cuda3std3__48in_placeE - _ZN40_INTERNAL_bca4682b_4_k_cu_2533c092_205394cuda3std3__45__cpo6cbeginE)
_ZN40_INTERNAL_bca4682b_4_k_cu_2533c092_205394cuda3std3__45__cpo6cbeginE:
	.zero		1
	.type		_ZN40_INTERNAL_bca4682b_4_k_cu_2533c092_205394cuda3std3__48in_placeE,@object
	.size		_ZN40_INTERNAL_bca4682b_4_k_cu_2533c092_205394cuda3std3__48in_placeE,(_ZN40_INTERNAL_bca4682b_4_k_cu_2533c092_205394cuda3std6ranges3__45__cpo9iter_moveE - _ZN40_INTERNAL_bca4682b_4_k_cu_2533c092_205394cuda3std3__48in_placeE)
_ZN40_INTERNAL_bca4682b_4_k_cu_2533c092_205394cuda3std3__48in_placeE:
	.zero		1
	.type		_ZN40_INTERNAL_bca4682b_4_k_cu_2533c092_205394cuda3std6ranges3__45__cpo9iter_moveE,@object
	.size		_ZN40_INTERNAL_bca4682b_4_k_cu_2533c092_205394cuda3std6ranges3__45__cpo9iter_moveE,(_ZN40_INTERNAL_bca4682b_4_k_cu_2533c092_205394cuda3std3__45__cpo5beginE - _ZN40_INTERNAL_bca4682b_4_k_cu_2533c092_205394cuda3std6ranges3__45__cpo9iter_moveE)
_ZN40_INTERNAL_bca4682b_4_k_cu_2533c092_205394cuda3std6ranges3__45__cpo9iter_moveE:
	.zero		1
	.type		_ZN40_INTERNAL_bca4682b_4_k_cu_2533c092_205394cuda3std3__45__cpo5beginE,@object
	.size		_ZN40_INTERNAL_bca4682b_4_k_cu_2533c092_205394cuda3std3__45__cpo5beginE,(_ZN40_INTERNAL_bca4682b_4_k_cu_2533c092_205394cuda3std3__442_GLOBAL__N__bca4682b_4_k_cu_2533c092_205396ignoreE - _ZN40_INTERNAL_bca4682b_4_k_cu_2533c092_205394cuda3std3__45__cpo5beginE)
_ZN40_INTERNAL_bca4682b_4_k_cu_2533c092_205394cuda3std3__45__cpo5beginE:
	.zero		1
	.type		_ZN40_INTERNAL_bca4682b_4_k_cu_2533c092_205394cuda3std3__442_GLOBAL__N__bca4682b_4_k_cu_2533c092_205396ignoreE,@object
	.size		_ZN40_INTERNAL_bca4682b_4_k_cu_2533c092_205394cuda3std3__442_GLOBAL__N__bca4682b_4_k_cu_2533c092_205396ignoreE,(_ZN40_INTERNAL_bca4682b_4_k_cu_2533c092_205394cute7productE - _ZN40_INTERNAL_bca4682b_4_k_cu_2533c092_205394cuda3std3__442_GLOBAL__N__bca4682b_4_k_cu_2533c092_205396ignoreE)
_ZN40_INTERNAL_bca4682b_4_k_cu_2533c092_205394cuda3std3__442_GLOBAL__N__bca4682b_4_k_cu_2533c092_205396ignoreE:
	.zero		1
	.type		_ZN40_INTERNAL_bca4682b_4_k_cu_2533c092_205394cute7productE,@object
	.size		_ZN40_INTERNAL_bca4682b_4_k_cu_2533c092_205394cute7productE,(_ZN40_INTERNAL_bca4682b_4_k_cu_2533c092_205394cuda3std3__45__cpo3endE - _ZN40_INTERNAL_bca4682b_4_k_cu_2533c092_205394cute7productE)
_ZN40_INTERNAL_bca4682b_4_k_cu_2533c092_205394cute7productE:
	.zero		1
	.type		_ZN40_INTERNAL_bca4682b_4_k_cu_2533c092_205394cuda3std3__45__cpo3endE,@object
	.size		_ZN40_INTERNAL_bca4682b_4_k_cu_2533c092_205394cuda3std3__45__cpo3endE,(_ZN40_INTERNAL_bca4682b_4_k_cu_2533c092_205394cuda3std3__419piecewise_constructE - _ZN40_INTERNAL_bca4682b_4_k_cu_2533c092_205394cuda3std3__45__cpo3endE)
_ZN40_INTERNAL_bca4682b_4_k_cu_2533c092_205394cuda3std3__45__cpo3endE:
	.zero		1
	.type		_ZN40_INTERNAL_bca4682b_4_k_cu_2533c092_205394cuda3std3__419piecewise_constructE,@object
	.size		_ZN40_INTERNAL_bca4682b_4_k_cu_2533c092_205394cuda3std3__419piecewise_constructE,(_ZN40_INTERNAL_bca4682b_4_k_cu_2533c092_205394cuda3std3__45__cpo4cendE - _ZN40_INTERNAL_bca4682b_4_k_cu_2533c092_205394cuda3std3__419piecewise_constructE)
_ZN40_INTERNAL_bca4682b_4_k_cu_2533c092_205394cuda3std3__419piecewise_constructE:
	.zero		1
	.type		_ZN40_INTERNAL_bca4682b_4_k_cu_2533c092_205394cuda3std3__45__cpo4cendE,@object
	.size		_ZN40_INTERNAL_bca4682b_4_k_cu_2533c092_205394cuda3std3__45__cpo4cendE,(_ZN40_INTERNAL_bca4682b_4_k_cu_2533c092_205394cuda3std6ranges3__45__cpo4swapE - _ZN40_INTERNAL_bca4682b_4_k_cu_2533c092_205394cuda3std3__45__cpo4cendE)
_ZN40_INTERNAL_bca4682b_4_k_cu_2533c092_205394cuda3std3__45__cpo4cendE:
	.zero		1
	.type		_ZN40_INTERNAL_bca4682b_4_k_cu_2533c092_205394cuda3std6ranges3__45__cpo4swapE,@object
	.size		_ZN40_INTERNAL_bca4682b_4_k_cu_2533c092_205394cuda3std6ranges3__45__cpo4swapE,(.L_10 - _ZN40_INTERNAL_bca4682b_4_k_cu_2533c092_205394cuda3std6ranges3__45__cpo4swapE)
_ZN40_INTERNAL_bca4682b_4_k_cu_2533c092_205394cuda3std6ranges3__45__cpo4swapE:
	.zero		1
.L_10:


//--------------------- .nv.constant0._ZN7cutlass13device_kernelINS_4gemm6kernel13GemmUniversalIN4cute5tupleIJiiiiEEENS1_10collective13CollectiveMmaINS1_35MainloopSm100TmaUmmaWarpSpecializedILi2ELi2ELi4ENS5_IJNS4_1CILi1EEESB_SB_EEEEENS5_IJNSA_ILi64EEENSA_ILi128EEENSA_ILi32EEEEEENS_12float_e4m3_tENS5_IJlSB_lEEESI_SJ_NS4_8TiledMMAINS4_8MMA_AtomIJNS4_10MMA_TraitsINS4_19SM100_MMA_F8F6F4_SSEJSI_SI_fSE_SF_NS4_17integral_constantINS4_4UMMA5MajorELSQ_0EEESR_NSO_INSP_7ScaleInELSS_0EEEST_EEEEEENS4_6LayoutISC_NS5_IJNSA_ILi0EEESX_SX_EEEEENS5_IJNS4_10UnderscoreES10_S10_EEEEENS4_13SM90_TMA_LOADENS4_14ComposedLayoutINS4_7SwizzleILi1ELi4ELi3EEENS4_18smem_ptr_flag_bitsILi8EEENSW_INS5_IJNSA_ILi8EEESG_EEENS5_IJSG_SB_EEEEEEEvNS4_8identityES13_S1D_vS1E_EENS_8epilogue10collective18CollectiveEpilogueINS1G_23Sm100TmaWarpSpecializedILi2ELi2ELi32ELb0ELb0EEEJSH_NS5_IJNSW_ISE_SB_EES1L_EEESI_SJ_SI_SJ_NS1G_6fusion15FusionCallbacksIS1K_NS1N_17LinearCombinationISI_fSI_fLNS_15FloatRoundStyleE2EEESH_S1M_JEEENS4_5SM1004TMEM4LOAD26SM100_TMEM_LOAD_16dp32b32xES13_NS14_INS15_ILi2ELi4ELi3EEES18_NSW_INS5_IJS19_SE_EEENS5_IJSE_SB_EEEEEEENS4_39AutoVectorizingCopyWithAssumedAlignmentILi128EEENS4_14SM90_TMA_STOREES21_S23_S23_EEEvvEEEEvNT_6ParamsE --------------------------
	.section	.nv.constant0._ZN7cutlass13device_kernelINS_4gemm6kernel13GemmUniversalIN4cute5tupleIJiiiiEEENS1_10collective13CollectiveMmaINS1_35MainloopSm100TmaUmmaWarpSpecializedILi2ELi2ELi4ENS5_IJNS4_1CILi1EEESB_SB_EEEEENS5_IJNSA_ILi64EEENSA_ILi128EEENSA_ILi32EEEEEENS_12float_e4m3_tENS5_IJlSB_lEEESI_SJ_NS4_8TiledMMAINS4_8MMA_AtomIJNS4_10MMA_TraitsINS4_19SM100_MMA_F8F6F4_SSEJSI_SI_fSE_SF_NS4_17integral_constantINS4_4UMMA5MajorELSQ_0EEESR_NSO_INSP_7ScaleInELSS_0EEEST_EEEEEENS4_6LayoutISC_NS5_IJNSA_ILi0EEESX_SX_EEEEENS5_IJNS4_10UnderscoreES10_S10_EEEEENS4_13SM90_TMA_LOADENS4_14ComposedLayoutINS4_7SwizzleILi1ELi4ELi3EEENS4_18smem_ptr_flag_bitsILi8EEENSW_INS5_IJNSA_ILi8EEESG_EEENS5_IJSG_SB_EEEEEEEvNS4_8identityES13_S1D_vS1E_EENS_8epilogue10collective18CollectiveEpilogueINS1G_23Sm100TmaWarpSpecializedILi2ELi2ELi32ELb0ELb0EEEJSH_NS5_IJNSW_ISE_SB_EES1L_EEESI_SJ_SI_SJ_NS1G_6fusion15FusionCallbacksIS1K_NS1N_17LinearCombinationISI_fSI_fLNS_15FloatRoundStyleE2EEESH_S1M_JEEENS4_5SM1004TMEM4LOAD26SM100_TMEM_LOAD_16dp32b32xES13_NS14_INS15_ILi2ELi4ELi3EEES18_NSW_INS5_IJS19_SE_EEENS5_IJSE_SB_EEEEEEENS4_39AutoVectorizingCopyWithAssumedAlignmentILi128EEENS4_14SM90_TMA_STOREES21_S23_S23_EEEvvEEEEvNT_6ParamsE,"a",@progbits
	.sectionflags	@""
	.align	4
.nv.constant0._ZN7cutlass13device_kernelINS_4gemm6kernel13GemmUniversalIN4cute5tupleIJiiiiEEENS1_10collective13CollectiveMmaINS1_35MainloopSm100TmaUmmaWarpSpecializedILi2ELi2ELi4ENS5_IJNS4_1CILi1EEESB_SB_EEEEENS5_IJNSA_ILi64EEENSA_ILi128EEENSA_ILi32EEEEEENS_12float_e4m3_tENS5_IJlSB_lEEESI_SJ_NS4_8TiledMMAINS4_8MMA_AtomIJNS4_10MMA_TraitsINS4_19SM100_MMA_F8F6F4_SSEJSI_SI_fSE_SF_NS4_17integral_constantINS4_4UMMA5MajorELSQ_0EEESR_NSO_INSP_7ScaleInELSS_0EEEST_EEEEEENS4_6LayoutISC_NS5_IJNSA_ILi0EEESX_SX_EEEEENS5_IJNS4_10UnderscoreES10_S10_EEEEENS4_13SM90_TMA_LOADENS4_14ComposedLayoutINS4_7SwizzleILi1ELi4ELi3EEENS4_18smem_ptr_flag_bitsILi8EEENSW_INS5_IJNSA_ILi8EEESG_EEENS5_IJSG_SB_EEEEEEEvNS4_8identityES13_S1D_vS1E_EENS_8epilogue10collective18CollectiveEpilogueINS1G_23Sm100TmaWarpSpecializedILi2ELi2ELi32ELb0ELb0EEEJSH_NS5_IJNSW_ISE_SB_EES1L_EEESI_SJ_SI_SJ_NS1G_6fusion15FusionCallbacksIS1K_NS1N_17LinearCombinationISI_fSI_fLNS_15FloatRoundStyleE2EEESH_S1M_JEEENS4_5SM1004TMEM4LOAD26SM100_TMEM_LOAD_16dp32b32xES13_NS14_INS15_ILi2ELi4ELi3EEES18_NSW_INS5_IJS19_SE_EEENS5_IJSE_SB_EEEEEEENS4_39AutoVectorizingCopyWithAssumedAlignmentILi128EEENS4_14SM90_TMA_STOREES21_S23_S23_EEEvvEEEEvNT_6ParamsE:
	.zero		2944


//--------------------- SYMBOLS --------------------------

	.type		.nv.reservedSmem.offset0,@object
	.size		.nv.reservedSmem.offset0,0x4
	.type		.nv.reservedSmem.cap,@object
	.size		.nv.reservedSmem.cap,0x4
	.type		__assertfail,@function
